//
// Generated by NVIDIA NVVM Compiler
//
// Compiler Build ID: CL-36424714
// Cuda compilation tools, release 13.0, V13.0.88
// Based on NVVM 20.0.0
//

.version 9.0
.target sm_100
.address_size 64

	// .globl	_Z17subsetSumKernelDpPjS_ijS_

.visible .entry _Z17subsetSumKernelDpPjS_ijS_(
	.param .u64 .ptr .align 1 _Z17subsetSumKernelDpPjS_ijS__param_0,
	.param .u64 .ptr .align 1 _Z17subsetSumKernelDpPjS_ijS__param_1,
	.param .u32 _Z17subsetSumKernelDpPjS_ijS__param_2,
	.param .u32 _Z17subsetSumKernelDpPjS_ijS__param_3,
	.param .u64 .ptr .align 1 _Z17subsetSumKernelDpPjS_ijS__param_4
)
{
	.reg .pred 	%p<37>;
	.reg .b32 	%r<185>;
	.reg .b64 	%rd<101>;

	ld.param.u64 	%rd4, [_Z17subsetSumKernelDpPjS_ijS__param_0];
	ld.param.u64 	%rd5, [_Z17subsetSumKernelDpPjS_ijS__param_1];
	ld.param.u32 	%r77, [_Z17subsetSumKernelDpPjS_ijS__param_2];
	ld.param.u32 	%r78, [_Z17subsetSumKernelDpPjS_ijS__param_3];
	ld.param.u64 	%rd6, [_Z17subsetSumKernelDpPjS_ijS__param_4];
	cvta.to.global.u64 	%rd1, %rd6;
	cvta.to.global.u64 	%rd2, %rd5;
	mov.u32 	%r1, %ctaid.x;
	not.b32 	%r79, %r1;
	mad.lo.s32 	%r169, %r1, %r78, %r1;
	and.b32  	%r80, %r79, 1;
	mad.lo.s32 	%r168, %r80, %r78, %r80;
	add.s32 	%r81, %r78, 256;
	shr.u32 	%r82, %r81, 8;
	mov.u32 	%r4, %tid.x;
	mul.lo.s32 	%r5, %r82, %r4;
	add.s32 	%r6, %r82, 1;
	add.s32 	%r83, %r6, %r5;
	add.s32 	%r7, %r78, 2;
	min.u32 	%r8, %r83, %r7;
	shl.b32 	%r167, %r1, 11;
	add.s32 	%r84, %r167, 2048;
	min.u32 	%r10, %r84, %r77;
	setp.ne.s32 	%p1, %r4, 0;
	@%p1 bra 	$L__BB0_2;
	mul.wide.u32 	%rd7, %r168, 4;
	add.s64 	%rd8, %rd2, %rd7;
	mov.b32 	%r85, 1;
	st.global.u32 	[%rd8], %r85;
$L__BB0_2:
	bar.sync 	0;
	setp.ge.u32 	%p2, %r167, %r10;
	@%p2 bra 	$L__BB0_10;
	add.s32 	%r11, %r10, -1;
	sub.s32 	%r86, %r8, %r5;
	and.b32  	%r12, %r86, 3;
	add.s32 	%r13, %r5, 1;
	add.s32 	%r14, %r5, 2;
	add.s32 	%r15, %r5, 3;
	cvta.to.global.u64 	%rd3, %rd4;
$L__BB0_4:
	mov.u32 	%r34, %r169;
	setp.ge.u32 	%p3, %r5, %r8;
	mul.wide.u32 	%rd9, %r167, 4;
	add.s64 	%rd10, %rd3, %rd9;
	ld.global.u32 	%r35, [%rd10];
	bar.sync 	0;
	@%p3 bra 	$L__BB0_54;
	setp.eq.s32 	%p4, %r12, 0;
	mov.u32 	%r173, %r5;
	@%p4 bra 	$L__BB0_31;
	setp.lt.u32 	%p5, %r5, %r35;
	@%p5 bra 	$L__BB0_18;
	add.s32 	%r36, %r5, %r168;
	mul.wide.u32 	%rd11, %r36, 4;
	add.s64 	%rd12, %rd2, %rd11;
	ld.global.u32 	%r88, [%rd12];
	setp.ne.s32 	%p6, %r88, 0;
	mov.b32 	%r170, 1;
	@%p6 bra 	$L__BB0_9;
	sub.s32 	%r89, %r36, %r35;
	mul.wide.u32 	%rd13, %r89, 4;
	add.s64 	%rd14, %rd2, %rd13;
	ld.global.u32 	%r90, [%rd14];
	setp.ne.s32 	%p7, %r90, 0;
	selp.u32 	%r170, 1, 0, %p7;
$L__BB0_9:
	add.s32 	%r91, %r5, %r34;
	mul.wide.u32 	%rd15, %r91, 4;
	add.s64 	%rd16, %rd2, %rd15;
	st.global.u32 	[%rd16], %r170;
	bra.uni 	$L__BB0_19;
$L__BB0_10:
	setp.ge.u32 	%p32, %r5, %r8;
	@%p32 bra 	$L__BB0_17;
	sub.s32 	%r145, %r8, %r5;
	and.b32  	%r17, %r145, 3;
	setp.eq.s32 	%p33, %r17, 0;
	mov.u32 	%r166, %r5;
	@%p33 bra 	$L__BB0_14;
	add.s32 	%r165, %r169, %r5;
	mul.lo.s32 	%r146, %r4, %r6;
	mad.lo.s32 	%r164, %r1, %r7, %r146;
	neg.s32 	%r163, %r17;
	add.s32 	%r166, %r5, %r17;
$L__BB0_13:
	.pragma "nounroll";
	mul.wide.u32 	%rd81, %r165, 4;
	add.s64 	%rd82, %rd2, %rd81;
	ld.global.u32 	%r147, [%rd82];
	mul.wide.u32 	%rd83, %r164, 4;
	add.s64 	%rd84, %rd1, %rd83;
	st.global.u32 	[%rd84], %r147;
	add.s32 	%r165, %r165, 1;
	add.s32 	%r164, %r164, 1;
	add.s32 	%r163, %r163, 1;
	setp.ne.s32 	%p34, %r163, 0;
	@%p34 bra 	$L__BB0_13;
$L__BB0_14:
	sub.s32 	%r148, %r5, %r8;
	setp.gt.u32 	%p35, %r148, -4;
	@%p35 bra 	$L__BB0_17;
	sub.s32 	%r184, %r166, %r8;
	add.s32 	%r149, %r169, %r166;
	add.s32 	%r183, %r149, 3;
	add.s32 	%r150, %r4, %r166;
	mad.lo.s32 	%r151, %r1, %r7, %r150;
	add.s32 	%r182, %r151, 3;
$L__BB0_16:
	add.s32 	%r152, %r182, -2;
	add.s32 	%r153, %r182, -3;
	add.s32 	%r154, %r183, -2;
	add.s32 	%r155, %r183, -3;
	mul.wide.u32 	%rd85, %r155, 4;
	add.s64 	%rd86, %rd2, %rd85;
	ld.global.u32 	%r156, [%rd86];
	mul.wide.u32 	%rd87, %r153, 4;
	add.s64 	%rd88, %rd1, %rd87;
	st.global.u32 	[%rd88], %r156;
	mul.wide.u32 	%rd89, %r154, 4;
	add.s64 	%rd90, %rd2, %rd89;
	ld.global.u32 	%r157, [%rd90];
	mul.wide.u32 	%rd91, %r152, 4;
	add.s64 	%rd92, %rd1, %rd91;
	st.global.u32 	[%rd92], %r157;
	add.s32 	%r158, %r182, -1;
	add.s32 	%r159, %r183, -1;
	mul.wide.u32 	%rd93, %r159, 4;
	add.s64 	%rd94, %rd2, %rd93;
	ld.global.u32 	%r160, [%rd94];
	mul.wide.u32 	%rd95, %r158, 4;
	add.s64 	%rd96, %rd1, %rd95;
	st.global.u32 	[%rd96], %r160;
	mul.wide.u32 	%rd97, %r183, 4;
	add.s64 	%rd98, %rd2, %rd97;
	ld.global.u32 	%r161, [%rd98];
	mul.wide.u32 	%rd99, %r182, 4;
	add.s64 	%rd100, %rd1, %rd99;
	st.global.u32 	[%rd100], %r161;
	add.s32 	%r184, %r184, 4;
	add.s32 	%r183, %r183, 4;
	add.s32 	%r182, %r182, 4;
	setp.ne.s32 	%p36, %r184, 0;
	@%p36 bra 	$L__BB0_16;
$L__BB0_17:
	ret;
$L__BB0_18:
	add.s32 	%r92, %r5, %r168;
	mul.wide.u32 	%rd17, %r92, 4;
	add.s64 	%rd18, %rd2, %rd17;
	ld.global.u32 	%r93, [%rd18];
	add.s32 	%r94, %r5, %r34;
	mul.wide.u32 	%rd19, %r94, 4;
	add.s64 	%rd20, %rd2, %rd19;
	st.global.u32 	[%rd20], %r93;
$L__BB0_19:
	setp.eq.s32 	%p8, %r12, 1;
	mov.u32 	%r173, %r13;
	@%p8 bra 	$L__BB0_31;
	setp.lt.u32 	%p9, %r13, %r35;
	@%p9 bra 	$L__BB0_24;
	add.s32 	%r39, %r13, %r168;
	mul.wide.u32 	%rd21, %r39, 4;
	add.s64 	%rd22, %rd2, %rd21;
	ld.global.u32 	%r96, [%rd22];
	setp.ne.s32 	%p10, %r96, 0;
	mov.b32 	%r171, 1;
	@%p10 bra 	$L__BB0_23;
	sub.s32 	%r97, %r39, %r35;
	mul.wide.u32 	%rd23, %r97, 4;
	add.s64 	%rd24, %rd2, %rd23;
	ld.global.u32 	%r98, [%rd24];
	setp.ne.s32 	%p11, %r98, 0;
	selp.u32 	%r171, 1, 0, %p11;
$L__BB0_23:
	add.s32 	%r99, %r13, %r34;
	mul.wide.u32 	%rd25, %r99, 4;
	add.s64 	%rd26, %rd2, %rd25;
	st.global.u32 	[%rd26], %r171;
	bra.uni 	$L__BB0_25;
$L__BB0_24:
	add.s32 	%r100, %r13, %r168;
	mul.wide.u32 	%rd27, %r100, 4;
	add.s64 	%rd28, %rd2, %rd27;
	ld.global.u32 	%r101, [%rd28];
	add.s32 	%r102, %r13, %r34;
	mul.wide.u32 	%rd29, %r102, 4;
	add.s64 	%rd30, %rd2, %rd29;
	st.global.u32 	[%rd30], %r101;
$L__BB0_25:
	setp.eq.s32 	%p12, %r12, 2;
	mov.u32 	%r173, %r14;
	@%p12 bra 	$L__BB0_31;
	setp.lt.u32 	%p13, %r14, %r35;
	@%p13 bra 	$L__BB0_30;
	add.s32 	%r42, %r14, %r168;
	mul.wide.u32 	%rd31, %r42, 4;
	add.s64 	%rd32, %rd2, %rd31;
	ld.global.u32 	%r104, [%rd32];
	setp.ne.s32 	%p14, %r104, 0;
	mov.b32 	%r172, 1;
	@%p14 bra 	$L__BB0_29;
	sub.s32 	%r105, %r42, %r35;
	mul.wide.u32 	%rd33, %r105, 4;
	add.s64 	%rd34, %rd2, %rd33;
	ld.global.u32 	%r106, [%rd34];
	setp.ne.s32 	%p15, %r106, 0;
	selp.u32 	%r172, 1, 0, %p15;
$L__BB0_29:
	add.s32 	%r107, %r14, %r34;
	mul.wide.u32 	%rd35, %r107, 4;
	add.s64 	%rd36, %rd2, %rd35;
	st.global.u32 	[%rd36], %r172;
	mov.u32 	%r173, %r15;
	bra.uni 	$L__BB0_31;
$L__BB0_30:
	add.s32 	%r108, %r14, %r168;
	mul.wide.u32 	%rd37, %r108, 4;
	add.s64 	%rd38, %rd2, %rd37;
	ld.global.u32 	%r109, [%rd38];
	add.s32 	%r110, %r14, %r34;
	mul.wide.u32 	%rd39, %r110, 4;
	add.s64 	%rd40, %rd2, %rd39;
	st.global.u32 	[%rd40], %r109;
	mov.u32 	%r173, %r15;
$L__BB0_31:
	sub.s32 	%r111, %r5, %r8;
	setp.gt.u32 	%p16, %r111, -4;
	@%p16 bra 	$L__BB0_54;
	add.s32 	%r174, %r173, 1;
	add.s32 	%r176, %r174, %r168;
	sub.s32 	%r177, %r176, %r35;
	add.s32 	%r175, %r174, %r34;
$L__BB0_33:
	add.s32 	%r112, %r174, -1;
	setp.lt.u32 	%p17, %r112, %r35;
	@%p17 bra 	$L__BB0_37;
	add.s32 	%r114, %r176, -1;
	mul.wide.u32 	%rd41, %r114, 4;
	add.s64 	%rd42, %rd2, %rd41;
	ld.global.u32 	%r115, [%rd42];
	setp.ne.s32 	%p18, %r115, 0;
	mov.b32 	%r178, 1;
	@%p18 bra 	$L__BB0_36;
	add.s32 	%r116, %r177, -1;
	mul.wide.u32 	%rd43, %r116, 4;
	add.s64 	%rd44, %rd2, %rd43;
	ld.global.u32 	%r117, [%rd44];
	setp.ne.s32 	%p19, %r117, 0;
	selp.u32 	%r178, 1, 0, %p19;
$L__BB0_36:
	add.s32 	%r118, %r175, -1;
	mul.wide.u32 	%rd45, %r118, 4;
	add.s64 	%rd46, %rd2, %rd45;
	st.global.u32 	[%rd46], %r178;
	bra.uni 	$L__BB0_38;
$L__BB0_37:
	add.s32 	%r119, %r176, -1;
	mul.wide.u32 	%rd47, %r119, 4;
	add.s64 	%rd48, %rd2, %rd47;
	ld.global.u32 	%r120, [%rd48];
	add.s32 	%r121, %r175, -1;
	mul.wide.u32 	%rd49, %r121, 4;
	add.s64 	%rd50, %rd2, %rd49;
	st.global.u32 	[%rd50], %r120;
$L__BB0_38:
	setp.lt.u32 	%p20, %r174, %r35;
	@%p20 bra 	$L__BB0_42;
	mul.wide.u32 	%rd51, %r176, 4;
	add.s64 	%rd52, %rd2, %rd51;
	ld.global.u32 	%r123, [%rd52];
	setp.ne.s32 	%p21, %r123, 0;
	mov.b32 	%r179, 1;
	@%p21 bra 	$L__BB0_41;
	mul.wide.u32 	%rd53, %r177, 4;
	add.s64 	%rd54, %rd2, %rd53;
	ld.global.u32 	%r124, [%rd54];
	setp.ne.s32 	%p22, %r124, 0;
	selp.u32 	%r179, 1, 0, %p22;
$L__BB0_41:
	mul.wide.u32 	%rd55, %r175, 4;
	add.s64 	%rd56, %rd2, %rd55;
	st.global.u32 	[%rd56], %r179;
	bra.uni 	$L__BB0_43;
$L__BB0_42:
	mul.wide.u32 	%rd57, %r176, 4;
	add.s64 	%rd58, %rd2, %rd57;
	ld.global.u32 	%r125, [%rd58];
	mul.wide.u32 	%rd59, %r175, 4;
	add.s64 	%rd60, %rd2, %rd59;
	st.global.u32 	[%rd60], %r125;
$L__BB0_43:
	add.s32 	%r58, %r174, 1;
	setp.lt.u32 	%p23, %r58, %r35;
	@%p23 bra 	$L__BB0_47;
	add.s32 	%r127, %r176, 1;
	mul.wide.u32 	%rd61, %r127, 4;
	add.s64 	%rd62, %rd2, %rd61;
	ld.global.u32 	%r128, [%rd62];
	setp.ne.s32 	%p24, %r128, 0;
	mov.b32 	%r180, 1;
	@%p24 bra 	$L__BB0_46;
	add.s32 	%r129, %r177, 1;
	mul.wide.u32 	%rd63, %r129, 4;
	add.s64 	%rd64, %rd2, %rd63;
	ld.global.u32 	%r130, [%rd64];
	setp.ne.s32 	%p25, %r130, 0;
	selp.u32 	%r180, 1, 0, %p25;
$L__BB0_46:
	add.s32 	%r131, %r175, 1;
	mul.wide.u32 	%rd65, %r131, 4;
	add.s64 	%rd66, %rd2, %rd65;
	st.global.u32 	[%rd66], %r180;
	bra.uni 	$L__BB0_48;
$L__BB0_47:
	add.s32 	%r132, %r176, 1;
	mul.wide.u32 	%rd67, %r132, 4;
	add.s64 	%rd68, %rd2, %rd67;
	ld.global.u32 	%r133, [%rd68];
	add.s32 	%r134, %r175, 1;
	mul.wide.u32 	%rd69, %r134, 4;
	add.s64 	%rd70, %rd2, %rd69;
	st.global.u32 	[%rd70], %r133;
$L__BB0_48:
	add.s32 	%r61, %r58, 1;
	setp.lt.u32 	%p26, %r61, %r35;
	@%p26 bra 	$L__BB0_52;
	add.s32 	%r136, %r176, 2;
	mul.wide.u32 	%rd71, %r136, 4;
	add.s64 	%rd72, %rd2, %rd71;
	ld.global.u32 	%r137, [%rd72];
	setp.ne.s32 	%p27, %r137, 0;
	mov.b32 	%r181, 1;
	@%p27 bra 	$L__BB0_51;
	add.s32 	%r138, %r177, 2;
	mul.wide.u32 	%rd73, %r138, 4;
	add.s64 	%rd74, %rd2, %rd73;
	ld.global.u32 	%r139, [%rd74];
	setp.ne.s32 	%p28, %r139, 0;
	selp.u32 	%r181, 1, 0, %p28;
$L__BB0_51:
	add.s32 	%r140, %r175, 2;
	mul.wide.u32 	%rd75, %r140, 4;
	add.s64 	%rd76, %rd2, %rd75;
	st.global.u32 	[%rd76], %r181;
	bra.uni 	$L__BB0_53;
$L__BB0_52:
	add.s32 	%r141, %r176, 2;
	mul.wide.u32 	%rd77, %r141, 4;
	add.s64 	%rd78, %rd2, %rd77;
	ld.global.u32 	%r142, [%rd78];
	add.s32 	%r143, %r175, 2;
	mul.wide.u32 	%rd79, %r143, 4;
	add.s64 	%rd80, %rd2, %rd79;
	st.global.u32 	[%rd80], %r142;
$L__BB0_53:
	add.s32 	%r177, %r177, 4;
	add.s32 	%r176, %r176, 4;
	add.s32 	%r175, %r175, 4;
	add.s32 	%r174, %r174, 4;
	add.s32 	%r144, %r61, 1;
	setp.ne.s32 	%p29, %r144, %r8;
	@%p29 bra 	$L__BB0_33;
$L__BB0_54:
	bar.sync 	0;
	setp.lt.u32 	%p30, %r167, %r11;
	selp.b32 	%r169, %r168, %r34, %p30;
	selp.b32 	%r168, %r34, %r168, %p30;
	bar.sync 	0;
	add.s32 	%r167, %r167, 1;
	setp.eq.s32 	%p31, %r167, %r10;
	@%p31 bra 	$L__BB0_10;
	bra.uni 	$L__BB0_4;

}
	// .globl	_Z17pointwiseMultiplyP7double2S0_S0_i
.visible .entry _Z17pointwiseMultiplyP7double2S0_S0_i(
	.param .u64 .ptr .align 1 _Z17pointwiseMultiplyP7double2S0_S0_i_param_0,
	.param .u64 .ptr .align 1 _Z17pointwiseMultiplyP7double2S0_S0_i_param_1,
	.param .u64 .ptr .align 1 _Z17pointwiseMultiplyP7double2S0_S0_i_param_2,
	.param .u32 _Z17pointwiseMultiplyP7double2S0_S0_i_param_3
)
{
	.reg .pred 	%p<2>;
	.reg .b32 	%r<6>;
	.reg .b64 	%rd<11>;
	.reg .b64 	%fd<10>;

	ld.param.u64 	%rd1, [_Z17pointwiseMultiplyP7double2S0_S0_i_param_0];
	ld.param.u64 	%rd2, [_Z17pointwiseMultiplyP7double2S0_S0_i_param_1];
	ld.param.u64 	%rd3, [_Z17pointwiseMultiplyP7double2S0_S0_i_param_2];
	ld.param.u32 	%r2, [_Z17pointwiseMultiplyP7double2S0_S0_i_param_3];
	mov.u32 	%r3, %ctaid.x;
	mov.u32 	%r4, %ntid.x;
	mov.u32 	%r5, %tid.x;
	mad.lo.s32 	%r1, %r3, %r4, %r5;
	setp.ge.s32 	%p1, %r1, %r2;
	@%p1 bra 	$L__BB1_2;
	cvta.to.global.u64 	%rd4, %rd1;
	cvta.to.global.u64 	%rd5, %rd2;
	cvta.to.global.u64 	%rd6, %rd3;
	mul.wide.s32 	%rd7, %r1, 16;
	add.s64 	%rd8, %rd4, %rd7;
	ld.global.v2.f64 	{%fd1, %fd2}, [%rd8];
	add.s64 	%rd9, %rd5, %rd7;
	ld.global.v2.f64 	{%fd3, %fd4}, [%rd9];
	mul.f64 	%fd5, %fd1, %fd3;
	mul.f64 	%fd6, %fd2, %fd4;
	sub.f64 	%fd7, %fd5, %fd6;
	mul.f64 	%fd8, %fd1, %fd4;
	fma.rn.f64 	%fd9, %fd2, %fd3, %fd8;
	add.s64 	%rd10, %rd6, %rd7;
	st.global.v2.f64 	[%rd10], {%fd7, %fd9};
$L__BB1_2:
	ret;

}


// ===== COMPILED SASS (sm_100) =====

	.target	sm_100

	.elftype	@"ET_EXEC"


//--------------------- .note.nv.tkinfo           --------------------------
	.section	.note.nv.tkinfo,"",@"SHT_NOTE"
	.sectionflags	@"SHF_NOTE_NV_TKINFO"
	.tkinfo
        /*0018*/ 	.word	0x00000002
        /*0030*/ 	.string	""
        /*0030*/ 	.string	"ptxas"
        /*0030*/ 	.string	"Cuda compilation tools, release 13.0, V13.0.88"
        /*0030*/ 	.string	"Build cuda_13.0.r13.0/compiler.36424714_0"
        /*0030*/ 	.string	"-arch sm_100 -m 64 "



//--------------------- .note.nv.cuinfo           --------------------------
	.section	.note.nv.cuinfo,"",@"SHT_NOTE"
	.sectionflags	@"SHF_NOTE_NV_CUINFO"
        /*0018*/ 	.short	0x0002
        /*001a*/ 	.short	0x0064
        /*001c*/ 	.short	0x0082
	.zero		2


//--------------------- .nv.info                  --------------------------
	.section	.nv.info,"",@"SHT_CUDA_INFO"
	.align	4


	//----- nvinfo : EIATTR_REGCOUNT
	.align		4
        /*0000*/ 	.byte	0x04, 0x2f
        /*0002*/ 	.short	(.L_1 - .L_0)
	.align		4
.L_0:
        /*0004*/ 	.word	index@(_Z17subsetSumKernelDpPjS_ijS_)
        /*0008*/ 	.word	0x00000020


	//----- nvinfo : EIATTR_FRAME_SIZE
	.align		4
.L_1:
        /*000c*/ 	.byte	0x04, 0x11
        /*000e*/ 	.short	(.L_3 - .L_2)
	.align		4
.L_2:
        /*0010*/ 	.word	index@(_Z17subsetSumKernelDpPjS_ijS_)
        /*0014*/ 	.word	0x00000000


	//----- nvinfo : EIATTR_REGCOUNT
	.align		4
.L_3:
        /*0018*/ 	.byte	0x04, 0x2f
        /*001a*/ 	.short	(.L_5 - .L_4)
	.align		4
.L_4:
        /*001c*/ 	.word	index@(_Z17pointwiseMultiplyP7double2S0_S0_i)
        /*0020*/ 	.word	0x00000016


	//----- nvinfo : EIATTR_FRAME_SIZE
	.align		4
.L_5:
        /*0024*/ 	.byte	0x04, 0x11
        /*0026*/ 	.short	(.L_7 - .L_6)
	.align		4
.L_6:
        /*0028*/ 	.word	index@(_Z17pointwiseMultiplyP7double2S0_S0_i)
        /*002c*/ 	.word	0x00000000


	//----- nvinfo : EIATTR_MIN_STACK_SIZE
	.align		4
.L_7:
        /*0030*/ 	.byte	0x04, 0x12
        /*0032*/ 	.short	(.L_9 - .L_8)
	.align		4
.L_8:
        /*0034*/ 	.word	index@(_Z17pointwiseMultiplyP7double2S0_S0_i)
        /*0038*/ 	.word	0x00000000


	//----- nvinfo : EIATTR_MIN_STACK_SIZE
	.align		4
.L_9:
        /*003c*/ 	.byte	0x04, 0x12
        /*003e*/ 	.short	(.L_11 - .L_10)
	.align		4
.L_10:
        /*0040*/ 	.word	index@(_Z17subsetSumKernelDpPjS_ijS_)
        /*0044*/ 	.word	0x00000000
.L_11:


//--------------------- .nv.compat                --------------------------
	.section	.nv.compat,"",@"SHT_CUDA_COMPAT_INFO"
	.align	4
        /*0000*/ 	.byte	0x02, 0x09, 0x00, 0x00, 0x02, 0x02, 0x01, 0x00, 0x02, 0x05, 0x05, 0x00, 0x03, 0x07, 0x01, 0x01
        /*0010*/ 	.byte	0x02, 0x03, 0x00, 0x00, 0x02, 0x06, 0x01, 0x00, 0x04, 0x0b, 0x08, 0x00, 0x01, 0x00, 0x00, 0x00
        /*0020*/ 	.byte	0x00, 0x00, 0x00, 0x00


//--------------------- .nv.info._Z17pointwiseMultiplyP7double2S0_S0_i --------------------------
	.section	.nv.info._Z17pointwiseMultiplyP7double2S0_S0_i,"",@"SHT_CUDA_INFO"
	.sectionflags	@""
	.align	4


	//----- nvinfo : EIATTR_CUDA_API_VERSION
	.align		4
        /*0000*/ 	.byte	0x04, 0x37
        /*0002*/ 	.short	(.L_13 - .L_12)
.L_12:
        /*0004*/ 	.word	0x00000082


	//----- nvinfo : EIATTR_KPARAM_INFO
	.align		4
.L_13:
        /*0008*/ 	.byte	0x04, 0x17
        /*000a*/ 	.short	(.L_15 - .L_14)
.L_14:
        /*000c*/ 	.word	0x00000000
        /*0010*/ 	.short	0x0003
        /*0012*/ 	.short	0x0018
        /*0014*/ 	.byte	0x00, 0xf0, 0x11, 0x00


	//----- nvinfo : EIATTR_KPARAM_INFO
	.align		4
.L_15:
        /*0018*/ 	.byte	0x04, 0x17
        /*001a*/ 	.short	(.L_17 - .L_16)
.L_16:
        /*001c*/ 	.word	0x00000000
        /*0020*/ 	.short	0x0002
        /*0022*/ 	.short	0x0010
        /*0024*/ 	.byte	0x00, 0xf5, 0x21, 0x00


	//----- nvinfo : EIATTR_KPARAM_INFO
	.align		4
.L_17:
        /*0028*/ 	.byte	0x04, 0x17
        /*002a*/ 	.short	(.L_19 - .L_18)
.L_18:
        /*002c*/ 	.word	0x00000000
        /*0030*/ 	.short	0x0001
        /*0032*/ 	.short	0x0008
        /*0034*/ 	.byte	0x00, 0xf5, 0x21, 0x00


	//----- nvinfo : EIATTR_KPARAM_INFO
	.align		4
.L_19:
        /*0038*/ 	.byte	0x04, 0x17
        /*003a*/ 	.short	(.L_21 - .L_20)
.L_20:
        /*003c*/ 	.word	0x00000000
        /*0040*/ 	.short	0x0000
        /*0042*/ 	.short	0x0000
        /*0044*/ 	.byte	0x00, 0xf5, 0x21, 0x00


	//----- nvinfo : EIATTR_SPARSE_MMA_MASK
	.align		4
.L_21:
        /*0048*/ 	.byte	0x03, 0x50
        /*004a*/ 	.short	0x0000


	//----- nvinfo : EIATTR_MAXREG_COUNT
	.align		4
        /*004c*/ 	.byte	0x03, 0x1b
        /*004e*/ 	.short	0x00ff


	//----- nvinfo : EIATTR_MERCURY_ISA_VERSION
	.align		4
        /*0050*/ 	.byte	0x03, 0x5f
        /*0052*/ 	.short	0x0101


	//----- nvinfo : EIATTR_VRC_CTA_INIT_COUNT
	.align		4
        /*0054*/ 	.byte	0x02, 0x4a
	.zero		1
	.zero		1


	//----- nvinfo : EIATTR_EXIT_INSTR_OFFSETS
	.align		4
        /*0058*/ 	.byte	0x04, 0x1c
        /*005a*/ 	.short	(.L_23 - .L_22)


	//   ....[0]....
.L_22:
        /*005c*/ 	.word	0x00000070


	//   ....[1]....
        /*0060*/ 	.word	0x00000160


	//----- nvinfo : EIATTR_CBANK_PARAM_SIZE
	.align		4
.L_23:
        /*0064*/ 	.byte	0x03, 0x19
        /*0066*/ 	.short	0x001c


	//----- nvinfo : EIATTR_PARAM_CBANK
	.align		4
        /*0068*/ 	.byte	0x04, 0x0a
        /*006a*/ 	.short	(.L_25 - .L_24)
	.align		4
.L_24:
        /*006c*/ 	.word	index@(.nv.constant0._Z17pointwiseMultiplyP7double2S0_S0_i)
        /*0070*/ 	.short	0x0380
        /*0072*/ 	.short	0x001c


	//----- nvinfo : EIATTR_SW_WAR
	.align		4
.L_25:
        /*0074*/ 	.byte	0x04, 0x36
        /*0076*/ 	.short	(.L_27 - .L_26)
.L_26:
        /*0078*/ 	.word	0x00000008
.L_27:


//--------------------- .nv.info._Z17subsetSumKernelDpPjS_ijS_ --------------------------
	.section	.nv.info._Z17subsetSumKernelDpPjS_ijS_,"",@"SHT_CUDA_INFO"
	.sectionflags	@""
	.align	4


	//----- nvinfo : EIATTR_CUDA_API_VERSION
	.align		4
        /*0000*/ 	.byte	0x04, 0x37
        /*0002*/ 	.short	(.L_29 - .L_28)
.L_28:
        /*0004*/ 	.word	0x00000082


	//----- nvinfo : EIATTR_KPARAM_INFO
	.align		4
.L_29:
        /*0008*/ 	.byte	0x04, 0x17
        /*000a*/ 	.short	(.L_31 - .L_30)
.L_30:
        /*000c*/ 	.word	0x00000000
        /*0010*/ 	.short	0x0004
        /*0012*/ 	.short	0x0018
        /*0014*/ 	.byte	0x00, 0xf5, 0x21, 0x00


	//----- nvinfo : EIATTR_KPARAM_INFO
	.align		4
.L_31:
        /*0018*/ 	.byte	0x04, 0x17
        /*001a*/ 	.short	(.L_33 - .L_32)
.L_32:
        /*001c*/ 	.word	0x00000000
        /*0020*/ 	.short	0x0003
        /*0022*/ 	.short	0x0014
        /*0024*/ 	.byte	0x00, 0xf0, 0x11, 0x00


	//----- nvinfo : EIATTR_KPARAM_INFO
	.align		4
.L_33:
        /*0028*/ 	.byte	0x04, 0x17
        /*002a*/ 	.short	(.L_35 - .L_34)
.L_34:
        /*002c*/ 	.word	0x00000000
        /*0030*/ 	.short	0x0002
        /*0032*/ 	.short	0x0010
        /*0034*/ 	.byte	0x00, 0xf0, 0x11, 0x00


	//----- nvinfo : EIATTR_KPARAM_INFO
	.align		4
.L_35:
        /*0038*/ 	.byte	0x04, 0x17
        /*003a*/ 	.short	(.L_37 - .L_36)
.L_36:
        /*003c*/ 	.word	0x00000000
        /*0040*/ 	.short	0x0001
        /*0042*/ 	.short	0x0008
        /*0044*/ 	.byte	0x00, 0xf5, 0x21, 0x00


	//----- nvinfo : EIATTR_KPARAM_INFO
	.align		4
.L_37:
        /*0048*/ 	.byte	0x04, 0x17
        /*004a*/ 	.short	(.L_39 - .L_38)
.L_38:
        /*004c*/ 	.word	0x00000000
        /*0050*/ 	.short	0x0000
        /*0052*/ 	.short	0x0000
        /*0054*/ 	.byte	0x00, 0xf5, 0x21, 0x00


	//----- nvinfo : EIATTR_SPARSE_MMA_MASK
	.align		4
.L_39:
        /*0058*/ 	.byte	0x03, 0x50
        /*005a*/ 	.short	0x0000


	//----- nvinfo : EIATTR_MAXREG_COUNT
	.align		4
        /*005c*/ 	.byte	0x03, 0x1b
        /*005e*/ 	.short	0x00ff


	//----- nvinfo : EIATTR_NUM_BARRIERS
	.align		4
        /*0060*/ 	.byte	0x02, 0x4c
        /*0062*/ 	.byte	0x01
	.zero		1


	//----- nvinfo : EIATTR_MERCURY_ISA_VERSION
	.align		4
        /*0064*/ 	.byte	0x03, 0x5f
        /*0066*/ 	.short	0x0101


	//----- nvinfo : EIATTR_VRC_CTA_INIT_COUNT
	.align		4
        /*0068*/ 	.byte	0x02, 0x4a
	.zero		1
	.zero		1


	//----- nvinfo : EIATTR_EXIT_INSTR_OFFSETS
	.align		4
        /*006c*/ 	.byte	0x04, 0x1c
        /*006e*/ 	.short	(.L_41 - .L_40)


	//   ....[0]....
.L_40:
        /*0070*/ 	.word	0x000010c0


	//   ....[1]....
        /*0074*/ 	.word	0x00001250


	//   ....[2]....
        /*0078*/ 	.word	0x00001480


	//----- nvinfo : EIATTR_CRS_STACK_SIZE
	.align		4
.L_41:
        /*007c*/ 	.byte	0x04, 0x1e
        /*007e*/ 	.short	(.L_43 - .L_42)
.L_42:
        /*0080*/ 	.word	0x00000000


	//----- nvinfo : EIATTR_CBANK_PARAM_SIZE
	.align		4
.L_43:
        /*0084*/ 	.byte	0x03, 0x19
        /*0086*/ 	.short	0x0020


	//----- nvinfo : EIATTR_PARAM_CBANK
	.align		4
        /*0088*/ 	.byte	0x04, 0x0a
        /*008a*/ 	.short	(.L_45 - .L_44)
	.align		4
.L_44:
        /*008c*/ 	.word	index@(.nv.constant0._Z17subsetSumKernelDpPjS_ijS_)
        /*0090*/ 	.short	0x0380
        /*0092*/ 	.short	0x0020


	//----- nvinfo : EIATTR_SW_WAR
	.align		4
.L_45:
        /*0094*/ 	.byte	0x04, 0x36
        /*0096*/ 	.short	(.L_47 - .L_46)
.L_46:
        /*0098*/ 	.word	0x00000008
.L_47:


//--------------------- .nv.callgraph             --------------------------
	.section	.nv.callgraph,"",@"SHT_CUDA_CALLGRAPH"
	.align	4
	.sectionentsize	8
	.align		4
        /*0000*/ 	.word	0x00000000
	.align		4
        /*0004*/ 	.word	0xffffffff
	.align		4
        /*0008*/ 	.word	0x00000000
	.align		4
        /*000c*/ 	.word	0xfffffffe
	.align		4
        /*0010*/ 	.word	0x00000000
	.align		4
        /*0014*/ 	.word	0xfffffffd
	.align		4
        /*0018*/ 	.word	0x00000000
	.align		4
        /*001c*/ 	.word	0xfffffffc


//--------------------- .text._Z17pointwiseMultiplyP7double2S0_S0_i --------------------------
	.section	.text._Z17pointwiseMultiplyP7double2S0_S0_i,"ax",@progbits
	.align	128
        .global         _Z17pointwiseMultiplyP7double2S0_S0_i
        .type           _Z17pointwiseMultiplyP7double2S0_S0_i,@function
        .size           _Z17pointwiseMultiplyP7double2S0_S0_i,(.L_x_44 - _Z17pointwiseMultiplyP7double2S0_S0_i)
        .other          _Z17pointwiseMultiplyP7double2S0_S0_i,@"STO_CUDA_ENTRY STV_DEFAULT"
_Z17pointwiseMultiplyP7double2S0_S0_i:
.text._Z17pointwiseMultiplyP7double2S0_S0_i:
[----:B------:R-:W-:Y:S01]  /*0000*/  LDC R1, c[0x0][0x37c] ;  /* 0x0000df00ff017b82 */ /* 0x000fe20000000800 */
[----:B------:R-:W0:Y:S07]  /*0010*/  S2R R0, SR_TID.X ;  /* 0x0000000000007919 */ /* 0x000e2e0000002100 */
[----:B------:R-:W0:Y:S01]  /*0020*/  S2UR UR4, SR_CTAID.X ;  /* 0x00000000000479c3 */ /* 0x000e220000002500 */
[----:B------:R-:W1:Y:S07]  /*0030*/  LDCU UR5, c[0x0][0x398] ;  /* 0x00007300ff0577ac */ /* 0x000e6e0008000800 */
[----:B------:R-:W0:Y:S02]  /*0040*/  LDC R19, c[0x0][0x360] ;  /* 0x0000d800ff137b82 */ /* 0x000e240000000800 */
[----:B0-----:R-:W-:-:S05]  /*0050*/  IMAD R19, R19, UR4, R0 ;  /* 0x0000000413137c24 */ /* 0x001fca000f8e0200 */
[----:B-1----:R-:W-:-:S13]  /*0060*/  ISETP.GE.AND P0, PT, R19, UR5, PT ;  /* 0x0000000513007c0c */ /* 0x002fda000bf06270 */
[----:B------:R-:W-:Y:S05]  /*0070*/  @P0 EXIT ;  /* 0x000000000000094d */ /* 0x000fea0003800000 */
[----:B------:R-:W0:Y:S01]  /*0080*/  LDC.64 R4, c[0x0][0x380] ;  /* 0x0000e000ff047b82 */ /* 0x000e220000000a00 */
[----:B------:R-:W1:Y:S07]  /*0090*/  LDCU.64 UR4, c[0x0][0x358] ;  /* 0x00006b00ff0477ac */ /* 0x000e6e0008000a00 */
[----:B------:R-:W2:Y:S08]  /*00a0*/  LDC.64 R8, c[0x0][0x388] ;  /* 0x0000e200ff087b82 */ /* 0x000eb00000000a00 */
[----:B------:R-:W3:Y:S01]  /*00b0*/  LDC.64 R16, c[0x0][0x390] ;  /* 0x0000e400ff107b82 */ /* 0x000ee20000000a00 */
[----:B0-----:R-:W-:-:S06]  /*00c0*/  IMAD.WIDE R4, R19, 0x10, R4 ;  /* 0x0000001013047825 */ /* 0x001fcc00078e0204 */
[----:B-1----:R-:W4:Y:S01]  /*00d0*/  LDG.E.128 R4, desc[UR4][R4.64] ;  /* 0x0000000404047981 */ /* 0x002f22000c1e1d00 */
[----:B--2---:R-:W-:-:S06]  /*00e0*/  IMAD.WIDE R8, R19, 0x10, R8 ;  /* 0x0000001013087825 */ /* 0x004fcc00078e0208 */
[----:B------:R-:W4:Y:S02]  /*00f0*/  LDG.E.128 R8, desc[UR4][R8.64] ;  /* 0x0000000408087981 */ /* 0x000f24000c1e1d00 */
[-C--:B----4-:R-:W-:Y:S02]  /*0100*/  DMUL R2, R6, R10.reuse ;  /* 0x0000000a06027228 */ /* 0x090fe40000000000 */
[----:B------:R-:W-:-:S06]  /*0110*/  DMUL R14, R4, R10 ;  /* 0x0000000a040e7228 */ /* 0x000fcc0000000000 */
[-C--:B------:R-:W-:Y:S02]  /*0120*/  DFMA R12, R4, R8.reuse, -R2 ;  /* 0x00000008040c722b */ /* 0x080fe40000000802 */
[----:B------:R-:W-:Y:S01]  /*0130*/  DFMA R14, R6, R8, R14 ;  /* 0x00000008060e722b */ /* 0x000fe2000000000e */
[----:B---3--:R-:W-:-:S06]  /*0140*/  IMAD.WIDE R2, R19, 0x10, R16 ;  /* 0x0000001013027825 */ /* 0x008fcc00078e0210 */
[----:B------:R-:W-:Y:S01]  /*0150*/  STG.E.128 desc[UR4][R2.64], R12 ;  /* 0x0000000c02007986 */ /* 0x000fe2000c101d04 */
[----:B------:R-:W-:Y:S05]  /*0160*/  EXIT ;  /* 0x000000000000794d */ /* 0x000fea0003800000 */
.L_x_0:
[----:B------:R-:W-:-:S00]  /*0170*/  BRA `(.L_x_0) ;  /* 0xfffffffc00fc7947 */ /* 0x000fc0000383ffff */
[----:B------:R-:W-:-:S00]  /*0180*/  NOP ;  /* 0x0000000000007918 */ /* 0x000fc00000000000 */
[----:B------:R-:W-:-:S00]  /*0190*/  NOP ;  /* 0x0000000000007918 */ /* 0x000fc00000000000 */
[----:B------:R-:W-:-:S00]  /*01a0*/  NOP ;  /* 0x0000000000007918 */ /* 0x000fc00000000000 */
[----:B------:R-:W-:-:S00]  /*01b0*/  NOP ;  /* 0x0000000000007918 */ /* 0x000fc00000000000 */
[----:B------:R-:W-:-:S00]  /*01c0*/  NOP ;  /* 0x0000000000007918 */ /* 0x000fc00000000000 */
[----:B------:R-:W-:-:S00]  /*01d0*/  NOP ;  /* 0x0000000000007918 */ /* 0x000fc00000000000 */
[----:B------:R-:W-:-:S00]  /*01e0*/  NOP ;  /* 0x0000000000007918 */ /* 0x000fc00000000000 */
[----:B------:R-:W-:-:S00]  /*01f0*/  NOP ;  /* 0x0000000000007918 */ /* 0x000fc00000000000 */
.L_x_44:


//--------------------- .text._Z17subsetSumKernelDpPjS_ijS_ --------------------------
	.section	.text._Z17subsetSumKernelDpPjS_ijS_,"ax",@progbits
	.align	128
        .global         _Z17subsetSumKernelDpPjS_ijS_
        .type           _Z17subsetSumKernelDpPjS_ijS_,@function
        .size           _Z17subsetSumKernelDpPjS_ijS_,(.L_x_45 - _Z17subsetSumKernelDpPjS_ijS_)
        .other          _Z17subsetSumKernelDpPjS_ijS_,@"STO_CUDA_ENTRY STV_DEFAULT"
_Z17subsetSumKernelDpPjS_ijS_:
.text._Z17subsetSumKernelDpPjS_ijS_:
[----:B------:R-:W-:Y:S01]  /*0000*/  LDC R1, c[0x0][0x37c] ;  /* 0x0000df00ff017b82 */ /* 0x000fe20000000800 */
[----:B------:R-:W0:Y:S07]  /*0010*/  S2R R0, SR_TID.X ;  /* 0x0000000000007919 */ /* 0x000e2e0000002100 */
[----:B------:R-:W1:Y:S01]  /*0020*/  LDC.64 R10, c[0x0][0x390] ;  /* 0x0000e400ff0a7b82 */ /* 0x000e620000000a00 */
[----:B------:R-:W2:Y:S01]  /*0030*/  LDCU.64 UR4, c[0x0][0x358] ;  /* 0x00006b00ff0477ac */ /* 0x000ea20008000a00 */
[----:B------:R-:W3:Y:S01]  /*0040*/  S2R R2, SR_CTAID.X ;  /* 0x0000000000027919 */ /* 0x000ee20000002500 */
[----:B-1----:R-:W-:Y:S01]  /*0050*/  VIADD R7, R11, 0x2 ;  /* 0x000000020b077836 */ /* 0x002fe20000000000 */
[----:B0-----:R-:W-:-:S02]  /*0060*/  ISETP.NE.AND P0, PT, R0, RZ, PT ;  /* 0x000000ff0000720c */ /* 0x001fc40003f05270 */
[C---:B---3--:R-:W-:Y:S02]  /*0070*/  LOP3.LUT R4, R2.reuse, 0x1, RZ, 0xc, !PT ;  /* 0x0000000102047812 */ /* 0x048fe400078e0cff */
[----:B------:R-:W-:-:S03]  /*0080*/  SHF.L.U32 R5, R2, 0xb, RZ ;  /* 0x0000000b02057819 */ /* 0x000fc600000006ff */
[----:B------:R-:W-:Y:S02]  /*0090*/  IMAD R3, R4, R11, R4 ;  /* 0x0000000b04037224 */ /* 0x000fe400078e0204 */
[----:B------:R-:W-:-:S04]  /*00a0*/  VIADD R4, R11, 0x100 ;  /* 0x000001000b047836 */ /* 0x000fc80000000000 */
[----:B------:R-:W0:Y:S01]  /*00b0*/  @!P0 LDC.64 R12, c[0x0][0x388] ;  /* 0x0000e200ff0c8b82 */ /* 0x000e220000000a00 */
[----:B------:R-:W-:Y:S01]  /*00c0*/  @!P0 MOV R15, 0x1 ;  /* 0x00000001000f8802 */ /* 0x000fe20000000f00 */
[----:B------:R-:W-:Y:S01]  /*00d0*/  IMAD R11, R2, R11, R2 ;  /* 0x0000000b020b7224 */ /* 0x000fe200078e0202 */
[----:B------:R-:W-:Y:S02]  /*00e0*/  SHF.R.U32.HI R9, RZ, 0x8, R4 ;  /* 0x00000008ff097819 */ /* 0x000fe40000011604 */
[----:B------:R-:W-:-:S03]  /*00f0*/  VIADDMNMX.U32 R4, R5, 0x800, R10, PT ;  /* 0x0000080005047846 */ /* 0x000fc6000380000a */
[C---:B------:R-:W-:Y:S01]  /*0100*/  IMAD R6, R9.reuse, R0, RZ ;  /* 0x0000000009067224 */ /* 0x040fe200078e02ff */
[----:B------:R-:W-:Y:S01]  /*0110*/  IADD3 R9, PT, PT, R9, 0x1, RZ ;  /* 0x0000000109097810 */ /* 0x000fe20007ffe0ff */
[----:B0-----:R-:W-:-:S05]  /*0120*/  @!P0 IMAD.WIDE.U32 R12, R3, 0x4, R12 ;  /* 0x00000004030c8825 */ /* 0x001fca00078e000c */
[----:B--2---:R0:W-:Y:S01]  /*0130*/  @!P0 STG.E desc[UR4][R12.64], R15 ;  /* 0x0000000f0c008986 */ /* 0x0041e2000c101904 */
[----:B------:R-:W-:Y:S01]  /*0140*/  BAR.SYNC.DEFER_BLOCKING 0x0 ;  /* 0x0000000000007b1d */ /* 0x000fe20000010000 */
[----:B------:R-:W-:Y:S02]  /*0150*/  ISETP.GE.U32.AND P0, PT, R5, R4, PT ;  /* 0x000000040500720c */ /* 0x000fe40003f06070 */
[----:B0-----:R-:W-:-:S11]  /*0160*/  VIADDMNMX.U32 R13, R9, R6, R7, PT ;  /* 0x00000006090d7246 */ /* 0x001fd60003800007 */
[----:B------:R-:W-:Y:S05]  /*0170*/  @P0 BRA `(.L_x_1) ;  /* 0x0000000c00cc0947 */ /* 0x000fea0003800000 */
[----:B------:R-:W-:Y:S01]  /*0180*/  IMAD.IADD R21, R13, 0x1, -R6 ;  /* 0x000000010d157824 */ /* 0x000fe200078e0a06 */
[----:B------:R-:W-:Y:S01]  /*0190*/  IADD3 R8, PT, PT, R4, -0x1, RZ ;  /* 0xffffffff04087810 */ /* 0x000fe20007ffe0ff */
[C---:B------:R-:W-:Y:S01]  /*01a0*/  VIADD R10, R6.reuse, 0x1 ;  /* 0x00000001060a7836 */ /* 0x040fe20000000000 */
[C---:B------:R-:W-:Y:S01]  /*01b0*/  IADD3 R12, PT, PT, R6.reuse, 0x2, RZ ;  /* 0x00000002060c7810 */ /* 0x040fe20007ffe0ff */
[----:B------:R-:W-:Y:S01]  /*01c0*/  VIADD R20, R6, 0x3 ;  /* 0x0000000306147836 */ /* 0x000fe20000000000 */
[----:B------:R-:W-:-:S07]  /*01d0*/  LOP3.LUT R21, R21, 0x3, RZ, 0xc0, !PT ;  /* 0x0000000315157812 */ /* 0x000fce00078ec0ff */
.L_x_38:
[----:B------:R-:W0:Y:S01]  /*01e0*/  LDC.64 R14, c[0x0][0x380] ;  /* 0x0000e000ff0e7b82 */ /* 0x000e220000000a00 */
[----:B------:R-:W-:Y:S01]  /*01f0*/  ISETP.GE.U32.AND P0, PT, R6, R13, PT ;  /* 0x0000000d0600720c */ /* 0x000fe20003f06070 */
[----:B-1----:R-:W1:Y:S01]  /*0200*/  LDCU.64 UR8, c[0x0][0x388] ;  /* 0x00007100ff0877ac */ /* 0x002e620008000a00 */
[----:B------:R-:W-:Y:S01]  /*0210*/  BSSY.RECONVERGENT B1, `(.L_x_2) ;  /* 0x00000e0000017945 */ /* 0x000fe20003800200 */
[----:B0-----:R-:W-:-:S05]  /*0220*/  IMAD.WIDE.U32 R14, R5, 0x4, R14 ;  /* 0x00000004050e7825 */ /* 0x001fca00078e000e */
[----:B-----5:R0:W5:Y:S01]  /*0230*/  LDG.E R23, desc[UR4][R14.64] ;  /* 0x000000040e177981 */ /* 0x020162000c1e1900 */
[----:B------:R-:W-:Y:S06]  /*0240*/  BAR.SYNC.DEFER_BLOCKING 0x0 ;  /* 0x0000000000007b1d */ /* 0x000fec0000010000 */
[----:B-1----:R-:W-:Y:S05]  /*0250*/  @P0 BRA `(.L_x_3) ;  /* 0x0000000c006c0947 */ /* 0x002fea0003800000 */
[----:B------:R-:W-:Y:S01]  /*0260*/  ISETP.NE.AND P0, PT, R21, RZ, PT ;  /* 0x000000ff1500720c */ /* 0x000fe20003f05270 */
[----:B------:R-:W-:Y:S01]  /*0270*/  BSSY.RECONVERGENT B0, `(.L_x_4) ;  /* 0x000005d000007945 */ /* 0x000fe20003800200 */
[----:B------:R-:W-:-:S11]  /*0280*/  MOV R18, R6 ;  /* 0x0000000600127202 */ /* 0x000fd60000000f00 */
[----:B------:R-:W-:Y:S05]  /*0290*/  @!P0 BRA `(.L_x_5) ;  /* 0x0000000400688947 */ /* 0x000fea0003800000 */
[----:B-----5:R-:W-:Y:S01]  /*02a0*/  ISETP.GE.U32.AND P0, PT, R6, R23, PT ;  /* 0x000000170600720c */ /* 0x020fe20003f06070 */
[----:B------:R-:W-:-:S12]  /*02b0*/  BSSY.RECONVERGENT B2, `(.L_x_6) ;  /* 0x000001f000027945 */ /* 0x000fd80003800200 */
[----:B------:R-:W-:Y:S05]  /*02c0*/  @!P0 BRA `(.L_x_7) ;  /* 0x0000000000508947 */ /* 0x000fea0003800000 */
[----:B------:R-:W0:Y:S01]  /*02d0*/  LDCU.64 UR6, c[0x0][0x388] ;  /* 0x00007100ff0677ac */ /* 0x000e220008000a00 */
[----:B------:R-:W-:Y:S01]  /*02e0*/  IMAD.IADD R22, R6, 0x1, R3 ;  /* 0x0000000106167824 */ /* 0x000fe200078e0203 */
[----:B0-----:R-:W-:Y:S01]  /*02f0*/  MOV R14, UR6 ;  /* 0x00000006000e7c02 */ /* 0x001fe20008000f00 */
[----:B------:R-:W-:-:S04]  /*0300*/  IMAD.U32 R15, RZ, RZ, UR7 ;  /* 0x00000007ff0f7e24 */ /* 0x000fc8000f8e00ff */
[----:B------:R-:W-:-:S06]  /*0310*/  IMAD.WIDE.U32 R18, R22, 0x4, R14 ;  /* 0x0000000416127825 */ /* 0x000fcc00078e000e */
[----:B------:R-:W2:Y:S01]  /*0320*/  LDG.E R18, desc[UR4][R18.64] ;  /* 0x0000000412127981 */ /* 0x000ea2000c1e1900 */
[----:B------:R-:W-:Y:S01]  /*0330*/  IADD3 R17, PT, PT, R6, R11, RZ ;  /* 0x0000000b06117210 */ /* 0x000fe20007ffe0ff */
[----:B------:R-:W-:Y:S01]  /*0340*/  BSSY.RECONVERGENT B3, `(.L_x_8) ;  /* 0x000000a000037945 */ /* 0x000fe20003800200 */
[----:B------:R-:W-:-:S03]  /*0350*/  IMAD.MOV.U32 R25, RZ, RZ, 0x1 ;  /* 0x00000001ff197424 */ /* 0x000fc600078e00ff */
[----:B------:R-:W-:Y:S01]  /*0360*/  IMAD.WIDE.U32 R16, R17, 0x4, R14 ;  /* 0x0000000411107825 */ /* 0x000fe200078e000e */
[----:B--2---:R-:W-:-:S13]  /*0370*/  ISETP.NE.AND P0, PT, R18, RZ, PT ;  /* 0x000000ff1200720c */ /* 0x004fda0003f05270 */
[----:B------:R-:W-:Y:S05]  /*0380*/  @P0 BRA `(.L_x_9) ;  /* 0x0000000000140947 */ /* 0x000fea0003800000 */
[----:B------:R-:W-:-:S05]  /*0390*/  IADD3 R19, PT, PT, -R23, R22, RZ ;  /* 0x0000001617137210 */ /* 0x000fca0007ffe1ff */
[----:B------:R-:W-:-:S06]  /*03a0*/  IMAD.WIDE.U32 R18, R19, 0x4, R14 ;  /* 0x0000000413127825 */ /* 0x000fcc00078e000e */
[----:B------:R-:W2:Y:S02]  /*03b0*/  LDG.E R18, desc[UR4][R18.64] ;  /* 0x0000000412127981 */ /* 0x000ea4000c1e1900 */
[----:B--2---:R-:W-:-:S04]  /*03c0*/  ISETP.NE.AND P0, PT, R18, RZ, PT ;  /* 0x000000ff1200720c */ /* 0x004fc80003f05270 */
[----:B------:R-:W-:-:S09]  /*03d0*/  SEL R25, RZ, 0x1, !P0 ;  /* 0x00000001ff197807 */ /* 0x000fd20004000000 */
.L_x_9:
[----:B------:R-:W-:Y:S05]  /*03e0*/  BSYNC.RECONVERGENT B3 ;  /* 0x0000000000037941 */ /* 0x000fea0003800200 */
.L_x_8:
[----:B------:R1:W-:Y:S01]  /*03f0*/  STG.E desc[UR4][R16.64], R25 ;  /* 0x0000001910007986 */ /* 0x0003e2000c101904 */
[----:B------:R-:W-:Y:S05]  /*0400*/  BRA `(.L_x_10) ;  /* 0x0000000000247947 */ /* 0x000fea0003800000 */
.L_x_7:
[----:B------:R-:W0:Y:S01]  /*0410*/  LDCU.64 UR6, c[0x0][0x388] ;  /* 0x00007100ff0677ac */ /* 0x000e220008000a00 */
[----:B------:R-:W-:Y:S01]  /*0420*/  IMAD.IADD R19, R6, 0x1, R3 ;  /* 0x0000000106137824 */ /* 0x000fe200078e0203 */
[----:B0-----:R-:W-:Y:S01]  /*0430*/  MOV R14, UR6 ;  /* 0x00000006000e7c02 */ /* 0x001fe20008000f00 */
[----:B------:R-:W-:-:S04]  /*0440*/  IMAD.U32 R15, RZ, RZ, UR7 ;  /* 0x00000007ff0f7e24 */ /* 0x000fc8000f8e00ff */
[----:B------:R-:W-:-:S06]  /*0450*/  IMAD.WIDE.U32 R18, R19, 0x4, R14 ;  /* 0x0000000413127825 */ /* 0x000fcc00078e000e */
[----:B------:R-:W2:Y:S01]  /*0460*/  LDG.E R19, desc[UR4][R18.64] ;  /* 0x0000000412137981 */ /* 0x000ea2000c1e1900 */
[----:B------:R-:W-:-:S05]  /*0470*/  IADD3 R17, PT, PT, R6, R11, RZ ;  /* 0x0000000b06117210 */ /* 0x000fca0007ffe0ff */
[----:B------:R-:W-:-:S05]  /*0480*/  IMAD.WIDE.U32 R16, R17, 0x4, R14 ;  /* 0x0000000411107825 */ /* 0x000fca00078e000e */
[----:B--2---:R0:W-:Y:S02]  /*0490*/  STG.E desc[UR4][R16.64], R19 ;  /* 0x0000001310007986 */ /* 0x0041e4000c101904 */
.L_x_10:
[----:B------:R-:W-:Y:S05]  /*04a0*/  BSYNC.RECONVERGENT B2 ;  /* 0x0000000000027941 */ /* 0x000fea0003800200 */
.L_x_6:
[----:B------:R-:W-:Y:S01]  /*04b0*/  ISETP.NE.AND P0, PT, R21, 0x1, PT ;  /* 0x000000011500780c */ /* 0x000fe20003f05270 */
[----:B------:R-:W-:-:S12]  /*04c0*/  IMAD.MOV.U32 R18, RZ, RZ, R10 ;  /* 0x000000ffff127224 */ /* 0x000fd800078e000a */
[----:B------:R-:W-:Y:S05]  /*04d0*/  @!P0 BRA `(.L_x_5) ;  /* 0x0000000000d88947 */ /* 0x000fea0003800000 */
[----:B------:R-:W-:Y:S01]  /*04e0*/  ISETP.GE.U32.AND P0, PT, R10, R23, PT ;  /* 0x000000170a00720c */ /* 0x000fe20003f06070 */
[----:B------:R-:W-:-:S12]  /*04f0*/  BSSY.RECONVERGENT B2, `(.L_x_11) ;  /* 0x0000019000027945 */ /* 0x000fd80003800200 */
[----:B------:R-:W-:Y:S05]  /*0500*/  @!P0 BRA `(.L_x_12) ;  /* 0x0000000000448947 */ /* 0x000fea0003800000 */
[----:B------:R-:W-:-:S05]  /*0510*/  IADD3 R22, PT, PT, R10, R3, RZ ;  /* 0x000000030a167210 */ /* 0x000fca0007ffe0ff */
[----:B0-----:R-:W-:-:S06]  /*0520*/  IMAD.WIDE.U32 R18, R22, 0x4, R14 ;  /* 0x0000000416127825 */ /* 0x001fcc00078e000e */
[----:B------:R-:W2:Y:S01]  /*0530*/  LDG.E R18, desc[UR4][R18.64] ;  /* 0x0000000412127981 */ /* 0x000ea2000c1e1900 */
[----:B-1----:R-:W-:Y:S01]  /*0540*/  IMAD.IADD R17, R10, 0x1, R11 ;  /* 0x000000010a117824 */ /* 0x002fe200078e020b */
[----:B------:R-:W-:Y:S01]  /*0550*/  BSSY.RECONVERGENT B3, `(.L_x_13) ;  /* 0x000000a000037945 */ /* 0x000fe20003800200 */
[----:B------:R-:W-:Y:S02]  /*0560*/  HFMA2 R25, -RZ, RZ, 0, 5.9604644775390625e-08 ;  /* 0x00000001ff197431 */ /* 0x000fe400000001ff */
[----:B------:R-:W-:Y:S01]  /*0570*/  IMAD.WIDE.U32 R16, R17, 0x4, R14 ;  /* 0x0000000411107825 */ /* 0x000fe200078e000e */
[----:B--2---:R-:W-:-:S13]  /*0580*/  ISETP.NE.AND P0, PT, R18, RZ, PT ;  /* 0x000000ff1200720c */ /* 0x004fda0003f05270 */
[----:B------:R-:W-:Y:S05]  /*0590*/  @P0 BRA `(.L_x_14) ;  /* 0x0000000000140947 */ /* 0x000fea0003800000 */
[----:B------:R-:W-:-:S04]  /*05a0*/  IMAD.IADD R19, R22, 0x1, -R23 ;  /* 0x0000000116137824 */ /* 0x000fc800078e0a17 */
[----:B------:R-:W-:-:S06]  /*05b0*/  IMAD.WIDE.U32 R18, R19, 0x4, R14 ;  /* 0x0000000413127825 */ /* 0x000fcc00078e000e */
[----:B------:R-:W2:Y:S02]  /*05c0*/  LDG.E R18, desc[UR4][R18.64] ;  /* 0x0000000412127981 */ /* 0x000ea4000c1e1900 */
[----:B--2---:R-:W-:-:S04]  /*05d0*/  ISETP.NE.AND P0, PT, R18, RZ, PT ;  /* 0x000000ff1200720c */ /* 0x004fc80003f05270 */
[----:B------:R-:W-:-:S09]  /*05e0*/  SEL R25, RZ, 0x1, !P0 ;  /* 0x00000001ff197807 */ /* 0x000fd20004000000 */
.L_x_14:
[----:B------:R-:W-:Y:S05]  /*05f0*/  BSYNC.RECONVERGENT B3 ;  /* 0x0000000000037941 */ /* 0x000fea0003800200 */
.L_x_13:
[----:B------:R1:W-:Y:S01]  /*0600*/  STG.E desc[UR4][R16.64], R25 ;  /* 0x0000001910007986 */ /* 0x0003e2000c101904 */
[----:B------:R-:W-:Y:S05]  /*0610*/  BRA `(.L_x_15) ;  /* 0x0000000000187947 */ /* 0x000fea0003800000 */
.L_x_12:
[----:B0-----:R-:W-:-:S05]  /*0620*/  IADD3 R19, PT, PT, R10, R3, RZ ;  /* 0x000000030a137210 */ /* 0x001fca0007ffe0ff */
[----:B------:R-:W-:-:S06]  /*0630*/  IMAD.WIDE.U32 R18, R19, 0x4, R14 ;  /* 0x0000000413127825 */ /* 0x000fcc00078e000e */
[----:B------:R-:W2:Y:S01]  /*0640*/  LDG.E R19, desc[UR4][R18.64] ;  /* 0x0000000412137981 */ /* 0x000ea2000c1e1900 */
[----:B-1----:R-:W-:-:S04]  /*0650*/  IMAD.IADD R17, R10, 0x1, R11 ;  /* 0x000000010a117824 */ /* 0x002fc800078e020b */
[----:B------:R-:W-:-:S05]  /*0660*/  IMAD.WIDE.U32 R16, R17, 0x4, R14 ;  /* 0x0000000411107825 */ /* 0x000fca00078e000e */
[----:B--2---:R0:W-:Y:S02]  /*0670*/  STG.E desc[UR4][R16.64], R19 ;  /* 0x0000001310007986 */ /* 0x0041e4000c101904 */
.L_x_15:
[----:B------:R-:W-:Y:S05]  /*0680*/  BSYNC.RECONVERGENT B2 ;  /* 0x0000000000027941 */ /* 0x000fea0003800200 */
.L_x_11:
[----:B------:R-:W-:Y:S02]  /*0690*/  ISETP.NE.AND P0, PT, R21, 0x2, PT ;  /* 0x000000021500780c */ /* 0x000fe40003f05270 */
[----:B------:R-:W-:-:S11]  /*06a0*/  MOV R18, R12 ;  /* 0x0000000c00127202 */ /* 0x000fd60000000f00 */
[----:B------:R-:W-:Y:S05]  /*06b0*/  @!P0 BRA `(.L_x_5) ;  /* 0x0000000000608947 */ /* 0x000fea0003800000 */
[----:B------:R-:W-:-:S13]  /*06c0*/  ISETP.GE.U32.AND P0, PT, R12, R23, PT ;  /* 0x000000170c00720c */ /* 0x000fda0003f06070 */
[----:B------:R-:W-:Y:S05]  /*06d0*/  @!P0 BRA `(.L_x_16) ;  /* 0x00000000003c8947 */ /* 0x000fea0003800000 */
[----:B01----:R-:W-:-:S04]  /*06e0*/  IMAD.IADD R17, R12, 0x1, R3 ;  /* 0x000000010c117824 */ /* 0x003fc800078e0203 */
[----:B------:R-:W-:-:S06]  /*06f0*/  IMAD.WIDE.U32 R18, R17, 0x4, R14 ;  /* 0x0000000411127825 */ /* 0x000fcc00078e000e */
[----:B------:R-:W2:Y:S02]  /*0700*/  LDG.E R18, desc[UR4][R18.64] ;  /* 0x0000000412127981 */ /* 0x000ea4000c1e1900 */
[----:B--2---:R-:W-:-:S13]  /*0710*/  ISETP.NE.AND P1, PT, R18, RZ, PT ;  /* 0x000000ff1200720c */ /* 0x004fda0003f25270 */
[----:B------:R-:W-:-:S05]  /*0720*/  @!P1 IADD3 R17, PT, PT, -R23, R17, RZ ;  /* 0x0000001117119210 */ /* 0x000fca0007ffe1ff */
[----:B------:R-:W-:-:S06]  /*0730*/  @!P1 IMAD.WIDE.U32 R16, R17, 0x4, R14 ;  /* 0x0000000411109825 */ /* 0x000fcc00078e000e */
[----:B------:R-:W2:Y:S01]  /*0740*/  @!P1 LDG.E R16, desc[UR4][R16.64] ;  /* 0x0000000410109981 */ /* 0x000ea2000c1e1900 */
[----:B------:R-:W-:Y:S02]  /*0750*/  HFMA2 R25, -RZ, RZ, 0, 5.9604644775390625e-08 ;  /* 0x00000001ff197431 */ /* 0x000fe400000001ff */
[----:B------:R-:W-:Y:S02]  /*0760*/  IMAD.IADD R27, R12, 0x1, R11 ;  /* 0x000000010c1b7824 */ /* 0x000fe400078e020b */
[----:B------:R-:W-:Y:S02]  /*0770*/  IMAD.MOV.U32 R18, RZ, RZ, R20 ;  /* 0x000000ffff127224 */ /* 0x000fe400078e0014 */
[----:B------:R-:W-:Y:S01]  /*0780*/  IMAD.WIDE.U32 R14, R27, 0x4, R14 ;  /* 0x000000041b0e7825 */ /* 0x000fe200078e000e */
[----:B--2---:R-:W-:-:S04]  /*0790*/  @!P1 ISETP.NE.AND P0, PT, R16, RZ, PT ;  /* 0x000000ff1000920c */ /* 0x004fc80003f05270 */
[----:B------:R-:W-:-:S05]  /*07a0*/  @!P1 SEL R25, RZ, 0x1, !P0 ;  /* 0x00000001ff199807 */ /* 0x000fca0004000000 */
[----:B------:R3:W-:Y:S01]  /*07b0*/  STG.E desc[UR4][R14.64], R25 ;  /* 0x000000190e007986 */ /* 0x0007e2000c101904 */
[----:B------:R-:W-:Y:S05]  /*07c0*/  BRA `(.L_x_5) ;  /* 0x00000000001c7947 */ /* 0x000fea0003800000 */
.L_x_16:
[----:B01----:R-:W-:-:S05]  /*07d0*/  IADD3 R17, PT, PT, R12, R3, RZ ;  /* 0x000000030c117210 */ /* 0x003fca0007ffe0ff */
[----:B------:R-:W-:-:S06]  /*07e0*/  IMAD.WIDE.U32 R16, R17, 0x4, R14 ;  /* 0x0000000411107825 */ /* 0x000fcc00078e000e */
[----:B------:R-:W2:Y:S01]  /*07f0*/  LDG.E R17, desc[UR4][R16.64] ;  /* 0x0000000410117981 */ /* 0x000ea2000c1e1900 */
[----:B------:R-:W-:Y:S01]  /*0800*/  IMAD.IADD R19, R12, 0x1, R11 ;  /* 0x000000010c137824 */ /* 0x000fe200078e020b */
[----:B------:R-:W-:-:S03]  /*0810*/  MOV R18, R20 ;  /* 0x0000001400127202 */ /* 0x000fc60000000f00 */
[----:B------:R-:W-:-:S05]  /*0820*/  IMAD.WIDE.U32 R14, R19, 0x4, R14 ;  /* 0x00000004130e7825 */ /* 0x000fca00078e000e */
[----:B--2---:R2:W-:Y:S02]  /*0830*/  STG.E desc[UR4][R14.64], R17 ;  /* 0x000000110e007986 */ /* 0x0045e4000c101904 */
.L_x_5:
[----:B------:R-:W-:Y:S05]  /*0840*/  BSYNC.RECONVERGENT B0 ;  /* 0x0000000000007941 */ /* 0x000fea0003800200 */
.L_x_4:
[----:B0-23--:R-:W-:-:S05]  /*0850*/  IMAD.IADD R14, R6, 0x1, -R13 ;  /* 0x00000001060e7824 */ /* 0x00dfca00078e0a0d */
[----:B------:R-:W-:-:S13]  /*0860*/  ISETP.GT.U32.AND P0, PT, R14, -0x4, PT ;  /* 0xfffffffc0e00780c */ /* 0x000fda0003f04070 */
[----:B------:R-:W-:Y:S05]  /*0870*/  @P0 BRA `(.L_x_3) ;  /* 0x0000000400e40947 */ /* 0x000fea0003800000 */
[----:B------:R-:W-:-:S04]  /*0880*/  IADD3 R22, PT, PT, R18, 0x1, RZ ;  /* 0x0000000112167810 */ /* 0x000fc80007ffe0ff */
[C---:B------:R-:W-:Y:S01]  /*0890*/  IADD3 R27, PT, PT, R22.reuse, R11, RZ ;  /* 0x0000000b161b7210 */ /* 0x040fe20007ffe0ff */
[----:B-1----:R-:W-:-:S04]  /*08a0*/  IMAD.IADD R25, R22, 0x1, R3 ;  /* 0x0000000116197824 */ /* 0x002fc800078e0203 */
[----:B-----5:R-:W-:-:S07]  /*08b0*/  IMAD.IADD R29, R25, 0x1, -R23 ;  /* 0x00000001191d7824 */ /* 0x020fce00078e0a17 */
.L_x_37:
[----:B------:R-:W-:Y:S01]  /*08c0*/  IADD3 R14, PT, PT, R22, -0x1, RZ ;  /* 0xffffffff160e7810 */ /* 0x000fe20007ffe0ff */
[----:B------:R-:W-:Y:S03]  /*08d0*/  BSSY.RECONVERGENT B0, `(.L_x_17) ;  /* 0x000001e000007945 */ /* 0x000fe60003800200 */
[----:B------:R-:W-:-:S13]  /*08e0*/  ISETP.GE.U32.AND P0, PT, R14, R23, PT ;  /* 0x000000170e00720c */ /* 0x000fda0003f06070 */
[----:B0-----:R-:W-:Y:S05]  /*08f0*/  @!P0 BRA `(.L_x_18) ;  /* 0x00000000004c8947 */ /* 0x001fea0003800000 */
[----:B------:R-:W-:Y:S01]  /*0900*/  MOV R14, UR8 ;  /* 0x00000008000e7c02 */ /* 0x000fe20008000f00 */
[----:B------:R-:W-:Y:S02]  /*0910*/  VIADD R17, R25, 0xffffffff ;  /* 0xffffffff19117836 */ /* 0x000fe40000000000 */
[----:B------:R-:W-:Y:S02]  /*0920*/  IMAD.U32 R15, RZ, RZ, UR9 ;  /* 0x00000009ff0f7e24 */ /* 0x000fe4000f8e00ff */
[----:B------:R-:W-:-:S06]  /*0930*/  IMAD.WIDE.U32 R16, R17, 0x4, R14 ;  /* 0x0000000411107825 */ /* 0x000fcc00078e000e */
[----:B------:R-:W2:Y:S01]  /*0940*/  LDG.E R16, desc[UR4][R16.64] ;  /* 0x0000000410107981 */ /* 0x000ea2000c1e1900 */
[----:B------:R-:W-:Y:S01]  /*0950*/  BSSY.RECONVERGENT B2, `(.L_x_19) ;  /* 0x0000009000027945 */ /* 0x000fe20003800200 */
[----:B------:R-:W-:Y:S01]  /*0960*/  HFMA2 R19, -RZ, RZ, 0, 5.9604644775390625e-08 ;  /* 0x00000001ff137431 */ /* 0x000fe200000001ff */
[----:B--2---:R-:W-:-:S13]  /*0970*/  ISETP.NE.AND P0, PT, R16, RZ, PT ;  /* 0x000000ff1000720c */ /* 0x004fda0003f05270 */
[----:B------:R-:W-:Y:S05]  /*0980*/  @P0 BRA `(.L_x_20) ;  /* 0x0000000000140947 */ /* 0x000fea0003800000 */
[----:B------:R-:W-:-:S04]  /*0990*/  VIADD R17, R29, 0xffffffff ;  /* 0xffffffff1d117836 */ /* 0x000fc80000000000 */
[----:B------:R-:W-:-:S06]  /*09a0*/  IMAD.WIDE.U32 R16, R17, 0x4, R14 ;  /* 0x0000000411107825 */ /* 0x000fcc00078e000e */
[----:B------:R-:W2:Y:S02]  /*09b0*/  LDG.E R16, desc[UR4][R16.64] ;  /* 0x0000000410107981 */ /* 0x000ea4000c1e1900 */
[----:B--2---:R-:W-:-:S04]  /*09c0*/  ISETP.NE.AND P0, PT, R16, RZ, PT ;  /* 0x000000ff1000720c */ /* 0x004fc80003f05270 */
[----:B------:R-:W-:-:S09]  /*09d0*/  SEL R19, RZ, 0x1, !P0 ;  /* 0x00000001ff137807 */ /* 0x000fd20004000000 */
.L_x_20:
[----:B------:R-:W-:Y:S05]  /*09e0*/  BSYNC.RECONVERGENT B2 ;  /* 0x0000000000027941 */ /* 0x000fea0003800200 */
.L_x_19:
[----:B------:R-:W-:-:S05]  /*09f0*/  IADD3 R17, PT, PT, R27, -0x1, RZ ;  /* 0xffffffff1b117810 */ /* 0x000fca0007ffe0ff */
[----:B------:R-:W-:-:S05]  /*0a00*/  IMAD.WIDE.U32 R16, R17, 0x4, R14 ;  /* 0x0000000411107825 */ /* 0x000fca00078e000e */
[----:B------:R0:W-:Y:S01]  /*0a10*/  STG.E desc[UR4][R16.64], R19 ;  /* 0x0000001310007986 */ /* 0x0001e2000c101904 */
[----:B------:R-:W-:Y:S05]  /*0a20*/  BRA `(.L_x_21) ;  /* 0x0000000000207947 */ /* 0x000fea0003800000 */
.L_x_18:
[----:B------:R-:W-:Y:S01]  /*0a30*/  MOV R14, UR8 ;  /* 0x00000008000e7c02 */ /* 0x000fe20008000f00 */
[----:B------:R-:W-:Y:S02]  /*0a40*/  VIADD R19, R25, 0xffffffff ;  /* 0xffffffff19137836 */ /* 0x000fe40000000000 */
[----:B------:R-:W-:Y:S02]  /*0a50*/  IMAD.U32 R15, RZ, RZ, UR9 ;  /* 0x00000009ff0f7e24 */ /* 0x000fe4000f8e00ff */
[----:B------:R-:W-:-:S06]  /*0a60*/  IMAD.WIDE.U32 R18, R19, 0x4, R14 ;  /* 0x0000000413127825 */ /* 0x000fcc00078e000e */
[----:B------:R-:W2:Y:S01]  /*0a70*/  LDG.E R19, desc[UR4][R18.64] ;  /* 0x0000000412137981 */ /* 0x000ea2000c1e1900 */
[----:B------:R-:W-:-:S05]  /*0a80*/  IADD3 R17, PT, PT, R27, -0x1, RZ ;  /* 0xffffffff1b117810 */ /* 0x000fca0007ffe0ff */
[----:B------:R-:W-:-:S05]  /*0a90*/  IMAD.WIDE.U32 R16, R17, 0x4, R14 ;  /* 0x0000000411107825 */ /* 0x000fca00078e000e */
[----:B--2---:R1:W-:Y:S02]  /*0aa0*/  STG.E desc[UR4][R16.64], R19 ;  /* 0x0000001310007986 */ /* 0x0043e4000c101904 */
.L_x_21:
[----:B------:R-:W-:Y:S05]  /*0ab0*/  BSYNC.RECONVERGENT B0 ;  /* 0x0000000000007941 */ /* 0x000fea0003800200 */
.L_x_17:
[----:B------:R-:W-:Y:S01]  /*0ac0*/  ISETP.GE.U32.AND P0, PT, R22, R23, PT ;  /* 0x000000171600720c */ /* 0x000fe20003f06070 */
[----:B------:R-:W-:-:S12]  /*0ad0*/  BSSY.RECONVERGENT B0, `(.L_x_22) ;  /* 0x0000014000007945 */ /* 0x000fd80003800200 */
[----:B------:R-:W-:Y:S05]  /*0ae0*/  @!P0 BRA `(.L_x_23) ;  /* 0x0000000000388947 */ /* 0x000fea0003800000 */
[----:B01----:R-:W-:-:S06]  /*0af0*/  IMAD.WIDE.U32 R16, R25, 0x4, R14 ;  /* 0x0000000419107825 */ /* 0x003fcc00078e000e */
[----:B------:R-:W2:Y:S01]  /*0b00*/  LDG.E R16, desc[UR4][R16.64] ;  /* 0x0000000410107981 */ /* 0x000ea2000c1e1900 */
[----:B------:R-:W-:Y:S01]  /*0b10*/  BSSY.RECONVERGENT B2, `(.L_x_24) ;  /* 0x0000008000027945 */ /* 0x000fe20003800200 */
[----:B------:R-:W-:Y:S01]  /*0b20*/  IMAD.MOV.U32 R19, RZ, RZ, 0x1 ;  /* 0x00000001ff137424 */ /* 0x000fe200078e00ff */
[----:B--2---:R-:W-:-:S13]  /*0b30*/  ISETP.NE.AND P0, PT, R16, RZ, PT ;  /* 0x000000ff1000720c */ /* 0x004fda0003f05270 */
[----:B------:R-:W-:Y:S05]  /*0b40*/  @P0 BRA `(.L_x_25) ;  /* 0x0000000000100947 */ /* 0x000fea0003800000 */
[----:B------:R-:W-:-:S06]  /*0b50*/  IMAD.WIDE.U32 R16, R29, 0x4, R14 ;  /* 0x000000041d107825 */ /* 0x000fcc00078e000e */
[----:B------:R-:W2:Y:S02]  /*0b60*/  LDG.E R16, desc[UR4][R16.64] ;  /* 0x0000000410107981 */ /* 0x000ea4000c1e1900 */
[----:B--2---:R-:W-:-:S04]  /*0b70*/  ISETP.NE.AND P0, PT, R16, RZ, PT ;  /* 0x000000ff1000720c */ /* 0x004fc80003f05270 */
[----:B------:R-:W-:-:S09]  /*0b80*/  SEL R19, RZ, 0x1, !P0 ;  /* 0x00000001ff137807 */ /* 0x000fd20004000000 */
.L_x_25:
[----:B------:R-:W-:Y:S05]  /*0b90*/  BSYNC.RECONVERGENT B2 ;  /* 0x0000000000027941 */ /* 0x000fea0003800200 */
.L_x_24:
[----:B------:R-:W-:-:S05]  /*0ba0*/  IMAD.WIDE.U32 R16, R27, 0x4, R14 ;  /* 0x000000041b107825 */ /* 0x000fca00078e000e */
[----:B------:R0:W-:Y:S01]  /*0bb0*/  STG.E desc[UR4][R16.64], R19 ;  /* 0x0000001310007986 */ /* 0x0001e2000c101904 */
[----:B------:R-:W-:Y:S05]  /*0bc0*/  BRA `(.L_x_26) ;  /* 0x0000000000107947 */ /* 0x000fea0003800000 */
.L_x_23:
[----:B01----:R-:W-:-:S06]  /*0bd0*/  IMAD.WIDE.U32 R18, R25, 0x4, R14 ;  /* 0x0000000419127825 */ /* 0x003fcc00078e000e */
[----:B------:R-:W2:Y:S01]  /*0be0*/  LDG.E R19, desc[UR4][R18.64] ;  /* 0x0000000412137981 */ /* 0x000ea2000c1e1900 */
[----:B------:R-:W-:-:S05]  /*0bf0*/  IMAD.WIDE.U32 R16, R27, 0x4, R14 ;  /* 0x000000041b107825 */ /* 0x000fca00078e000e */
[----:B--2---:R1:W-:Y:S02]  /*0c00*/  STG.E desc[UR4][R16.64], R19 ;  /* 0x0000001310007986 */ /* 0x0043e4000c101904 */
.L_x_26:
[----:B------:R-:W-:Y:S05]  /*0c10*/  BSYNC.RECONVERGENT B0 ;  /* 0x0000000000007941 */ /* 0x000fea0003800200 */
.L_x_22:
[----:B01----:R-:W-:Y:S01]  /*0c20*/  IADD3 R16, PT, PT, R22, 0x1, RZ ;  /* 0x0000000116107810 */ /* 0x003fe20007ffe0ff */
[----:B------:R-:W-:Y:S03]  /*0c30*/  BSSY.RECONVERGENT B0, `(.L_x_27) ;  /* 0x000001a000007945 */ /* 0x000fe60003800200 */
[----:B------:R-:W-:-:S13]  /*0c40*/  ISETP.GE.U32.AND P0, PT, R16, R23, PT ;  /* 0x000000171000720c */ /* 0x000fda0003f06070 */
[----:B------:R-:W-:Y:S05]  /*0c50*/  @!P0 BRA `(.L_x_28) ;  /* 0x0000000000448947 */ /* 0x000fea0003800000 */
[----:B------:R-:W-:-:S04]  /*0c60*/  VIADD R17, R25, 0x1 ;  /* 0x0000000119117836 */ /* 0x000fc80000000000 */
[----:B------:R-:W-:-:S06]  /*0c70*/  IMAD.WIDE.U32 R16, R17, 0x4, R14 ;  /* 0x0000000411107825 */ /* 0x000fcc00078e000e */
[----:B------:R-:W2:Y:S01]  /*0c80*/  LDG.E R16, desc[UR4][R16.64] ;  /* 0x0000000410107981 */ /* 0x000ea2000c1e1900 */
[----:B------:R-:W-:Y:S01]  /*0c90*/  BSSY.RECONVERGENT B2, `(.L_x_29) ;  /* 0x0000009000027945 */ /* 0x000fe20003800200 */
[----:B------:R-:W-:Y:S02]  /*0ca0*/  MOV R19, 0x1 ;  /* 0x0000000100137802 */ /* 0x000fe40000000f00 */
[----:B--2---:R-:W-:-:S13]  /*0cb0*/  ISETP.NE.AND P0, PT, R16, RZ, PT ;  /* 0x000000ff1000720c */ /* 0x004fda0003f05270 */
[----:B------:R-:W-:Y:S05]  /*0cc0*/  @P0 BRA `(.L_x_30) ;  /* 0x0000000000140947 */ /* 0x000fea0003800000 */
[----:B------:R-:W-:-:S04]  /*0cd0*/  VIADD R17, R29, 0x1 ;  /* 0x000000011d117836 */ /* 0x000fc80000000000 */
[----:B------:R-:W-:-:S06]  /*0ce0*/  IMAD.WIDE.U32 R16, R17, 0x4, R14 ;  /* 0x0000000411107825 */ /* 0x000fcc00078e000e */
[----:B------:R-:W2:Y:S02]  /*0cf0*/  LDG.E R16, desc[UR4][R16.64] ;  /* 0x0000000410107981 */ /* 0x000ea4000c1e1900 */
[----:B--2---:R-:W-:-:S04]  /*0d00*/  ISETP.NE.AND P0, PT, R16, RZ, PT ;  /* 0x000000ff1000720c */ /* 0x004fc80003f05270 */
[----:B------:R-:W-:-:S09]  /*0d10*/  SEL R19, RZ, 0x1, !P0 ;  /* 0x00000001ff137807 */ /* 0x000fd20004000000 */
.L_x_30:
[----:B------:R-:W-:Y:S05]  /*0d20*/  BSYNC.RECONVERGENT B2 ;  /* 0x0000000000027941 */ /* 0x000fea0003800200 */
.L_x_29:
[----:B------:R-:W-:-:S05]  /*0d30*/  IADD3 R17, PT, PT, R27, 0x1, RZ ;  /* 0x000000011b117810 */ /* 0x000fca0007ffe0ff */
[----:B------:R-:W-:-:S05]  /*0d40*/  IMAD.WIDE.U32 R16, R17, 0x4, R14 ;  /* 0x0000000411107825 */ /* 0x000fca00078e000e */
[----:B------:R0:W-:Y:S01]  /*0d50*/  STG.E desc[UR4][R16.64], R19 ;  /* 0x0000001310007986 */ /* 0x0001e2000c101904 */
[----:B------:R-:W-:Y:S05]  /*0d60*/  BRA `(.L_x_31) ;  /* 0x0000000000187947 */ /* 0x000fea0003800000 */
.L_x_28:
[----:B------:R-:W-:-:S04]  /*0d70*/  VIADD R17, R25, 0x1 ;  /* 0x0000000119117836 */ /* 0x000fc80000000000 */
[----:B------:R-:W-:-:S06]  /*0d80*/  IMAD.WIDE.U32 R16, R17, 0x4, R14 ;  /* 0x0000000411107825 */ /* 0x000fcc00078e000e */
[----:B------:R-:W2:Y:S01]  /*0d90*/  LDG.E R17, desc[UR4][R16.64] ;  /* 0x0000000410117981 */ /* 0x000ea2000c1e1900 */
[----:B------:R-:W-:-:S05]  /*0da0*/  IADD3 R19, PT, PT, R27, 0x1, RZ ;  /* 0x000000011b137810 */ /* 0x000fca0007ffe0ff */
[----:B------:R-:W-:-:S05]  /*0db0*/  IMAD.WIDE.U32 R18, R19, 0x4, R14 ;  /* 0x0000000413127825 */ /* 0x000fca00078e000e */
[----:B--2---:R1:W-:Y:S02]  /*0dc0*/  STG.E desc[UR4][R18.64], R17 ;  /* 0x0000001112007986 */ /* 0x0043e4000c101904 */
.L_x_31:
[----:B------:R-:W-:Y:S05]  /*0dd0*/  BSYNC.RECONVERGENT B0 ;  /* 0x0000000000007941 */ /* 0x000fea0003800200 */
.L_x_27:
[----:B0-----:R-:W-:Y:S01]  /*0de0*/  VIADD R16, R22, 0x2 ;  /* 0x0000000216107836 */ /* 0x001fe20000000000 */
[----:B------:R-:W-:Y:S04]  /*0df0*/  BSSY.RECONVERGENT B0, `(.L_x_32) ;  /* 0x000001a000007945 */ /* 0x000fe80003800200 */
[----:B------:R-:W-:-:S13]  /*0e00*/  ISETP.GE.U32.AND P0, PT, R16, R23, PT ;  /* 0x000000171000720c */ /* 0x000fda0003f06070 */
[----:B------:R-:W-:Y:S05]  /*0e10*/  @!P0 BRA `(.L_x_33) ;  /* 0x0000000000448947 */ /* 0x000fea0003800000 */
[----:B-1----:R-:W-:-:S05]  /*0e20*/  IADD3 R19, PT, PT, R25, 0x2, RZ ;  /* 0x0000000219137810 */ /* 0x002fca0007ffe0ff */
[----:B------:R-:W-:-:S06]  /*0e30*/  IMAD.WIDE.U32 R18, R19, 0x4, R14 ;  /* 0x0000000413127825 */ /* 0x000fcc00078e000e */
[----:B------:R-:W2:Y:S01]  /*0e40*/  LDG.E R18, desc[UR4][R18.64] ;  /* 0x0000000412127981 */ /* 0x000ea2000c1e1900 */
[----:B------:R-:W-:Y:S01]  /*0e50*/  VIADD R17, R27, 0x2 ;  /* 0x000000021b117836 */ /* 0x000fe20000000000 */
[----:B------:R-:W-:Y:S01]  /*0e60*/  BSSY.RECONVERGENT B2, `(.L_x_34) ;  /* 0x000000a000027945 */ /* 0x000fe20003800200 */
[----:B------:R-:W-:Y:S02]  /*0e70*/  HFMA2 R24, -RZ, RZ, 0, 5.9604644775390625e-08 ;  /* 0x00000001ff187431 */ /* 0x000fe400000001ff */
[----:B------:R-:W-:Y:S01]  /*0e80*/  IMAD.WIDE.U32 R16, R17, 0x4, R14 ;  /* 0x0000000411107825 */ /* 0x000fe200078e000e */
[----:B--2---:R-:W-:-:S13]  /*0e90*/  ISETP.NE.AND P0, PT, R18, RZ, PT ;  /* 0x000000ff1200720c */ /* 0x004fda0003f05270 */
[----:B------:R-:W-:Y:S05]  /*0ea0*/  @P0 BRA `(.L_x_35) ;  /* 0x0000000000140947 */ /* 0x000fea0003800000 */
[----:B------:R-:W-:-:S04]  /*0eb0*/  VIADD R19, R29, 0x2 ;  /* 0x000000021d137836 */ /* 0x000fc80000000000 */
[----:B------:R-:W-:-:S06]  /*0ec0*/  IMAD.WIDE.U32 R14, R19, 0x4, R14 ;  /* 0x00000004130e7825 */ /* 0x000fcc00078e000e */
[----:B------:R-:W2:Y:S02]  /*0ed0*/  LDG.E R14, desc[UR4][R14.64] ;  /* 0x000000040e0e7981 */ /* 0x000ea4000c1e1900 */
[----:B--2---:R-:W-:-:S04]  /*0ee0*/  ISETP.NE.AND P0, PT, R14, RZ, PT ;  /* 0x000000ff0e00720c */ /* 0x004fc80003f05270 */
[----:B------:R-:W-:-:S09]  /*0ef0*/  SEL R24, RZ, 0x1, !P0 ;  /* 0x00000001ff187807 */ /* 0x000fd20004000000 */
.L_x_35:
[----:B------:R-:W-:Y:S05]  /*0f00*/  BSYNC.RECONVERGENT B2 ;  /* 0x0000000000027941 */ /* 0x000fea0003800200 */
.L_x_34:
[----:B------:R0:W-:Y:S01]  /*0f10*/  STG.E desc[UR4][R16.64], R24 ;  /* 0x0000001810007986 */ /* 0x0001e2000c101904 */
[----:B------:R-:W-:Y:S05]  /*0f20*/  BRA `(.L_x_36) ;  /* 0x0000000000187947 */ /* 0x000fea0003800000 */
.L_x_33:
[----:B-1----:R-:W-:-:S05]  /*0f30*/  IADD3 R17, PT, PT, R25, 0x2, RZ ;  /* 0x0000000219117810 */ /* 0x002fca0007ffe0ff */
[----:B------:R-:W-:-:S06]  /*0f40*/  IMAD.WIDE.U32 R16, R17, 0x4, R14 ;  /* 0x0000000411107825 */ /* 0x000fcc00078e000e */
[----:B------:R-:W2:Y:S01]  /*0f50*/  LDG.E R17, desc[UR4][R16.64] ;  /* 0x0000000410117981 */ /* 0x000ea2000c1e1900 */
[----:B------:R-:W-:-:S04]  /*0f60*/  VIADD R19, R27, 0x2 ;  /* 0x000000021b137836 */ /* 0x000fc80000000000 */
[----:B------:R-:W-:-:S05]  /*0f70*/  IMAD.WIDE.U32 R14, R19, 0x4, R14 ;  /* 0x00000004130e7825 */ /* 0x000fca00078e000e */
[----:B--2---:R1:W-:Y:S02]  /*0f80*/  STG.E desc[UR4][R14.64], R17 ;  /* 0x000000110e007986 */ /* 0x0043e4000c101904 */
.L_x_36:
[----:B------:R-:W-:Y:S05]  /*0f90*/  BSYNC.RECONVERGENT B0 ;  /* 0x0000000000007941 */ /* 0x000fea0003800200 */
.L_x_32:
[C---:B-1----:R-:W-:Y:S01]  /*0fa0*/  IADD3 R14, PT, PT, R22.reuse, 0x3, RZ ;  /* 0x00000003160e7810 */ /* 0x042fe20007ffe0ff */
[----:B------:R-:W-:Y:S01]  /*0fb0*/  VIADD R22, R22, 0x4 ;  /* 0x0000000416167836 */ /* 0x000fe20000000000 */
[----:B------:R-:W-:Y:S01]  /*0fc0*/  IADD3 R29, PT, PT, R29, 0x4, RZ ;  /* 0x000000041d1d7810 */ /* 0x000fe20007ffe0ff */
[----:B------:R-:W-:Y:S01]  /*0fd0*/  VIADD R25, R25, 0x4 ;  /* 0x0000000419197836 */ /* 0x000fe20000000000 */
[----:B------:R-:W-:Y:S02]  /*0fe0*/  ISETP.NE.AND P0, PT, R14, R13, PT ;  /* 0x0000000d0e00720c */ /* 0x000fe40003f05270 */
[----:B------:R-:W-:-:S11]  /*0ff0*/  IADD3 R27, PT, PT, R27, 0x4, RZ ;  /* 0x000000041b1b7810 */ /* 0x000fd60007ffe0ff */
[----:B------:R-:W-:Y:S05]  /*1000*/  @P0 BRA `(.L_x_37) ;  /* 0xfffffff8002c0947 */ /* 0x000fea000383ffff */
.L_x_3:
[----:B------:R-:W-:Y:S05]  /*1010*/  BSYNC.RECONVERGENT B1 ;  /* 0x0000000000017941 */ /* 0x000fea0003800200 */
.L_x_2:
[----:B------:R-:W-:Y:S08]  /*1020*/  BAR.SYNC.DEFER_BLOCKING 0x0 ;  /* 0x0000000000007b1d */ /* 0x000ff00000010000 */
[----:B------:R-:W-:Y:S01]  /*1030*/  BAR.SYNC.DEFER_BLOCKING 0x0 ;  /* 0x0000000000007b1d */ /* 0x000fe20000010000 */
[C---:B------:R-:W-:Y:S01]  /*1040*/  ISETP.GE.U32.AND P0, PT, R5.reuse, R8, PT ;  /* 0x000000080500720c */ /* 0x040fe20003f06070 */
[----:B------:R-:W-:-:S03]  /*1050*/  VIADD R5, R5, 0x1 ;  /* 0x0000000105057836 */ /* 0x000fc60000000000 */
[----:B0-----:R-:W-:Y:S02]  /*1060*/  SEL R14, R3, R11, !P0 ;  /* 0x0000000b030e7207 */ /* 0x001fe40004000000 */
[----:B------:R-:W-:Y:S02]  /*1070*/  ISETP.NE.AND P1, PT, R5, R4, PT ;  /* 0x000000040500720c */ /* 0x000fe40003f25270 */
[----:B------:R-:W-:Y:S02]  /*1080*/  SEL R3, R11, R3, !P0 ;  /* 0x000000030b037207 */ /* 0x000fe40004000000 */
[----:B------:R-:W-:-:S09]  /*1090*/  MOV R11, R14 ;  /* 0x0000000e000b7202 */ /* 0x000fd20000000f00 */
[----:B------:R-:W-:Y:S05]  /*10a0*/  @P1 BRA `(.L_x_38) ;  /* 0xfffffff0004c1947 */ /* 0x000fea000383ffff */
.L_x_1:
[----:B------:R-:W-:-:S13]  /*10b0*/  ISETP.GE.U32.AND P0, PT, R6, R13, PT ;  /* 0x0000000d0600720c */ /* 0x000fda0003f06070 */
[----:B------:R-:W-:Y:S05]  /*10c0*/  @P0 EXIT ;  /* 0x000000000000094d */ /* 0x000fea0003800000 */
[--C-:B------:R-:W-:Y:S01]  /*10d0*/  IMAD.IADD R3, R13, 0x1, -R6.reuse ;  /* 0x000000010d037824 */ /* 0x100fe200078e0a06 */
[----:B------:R-:W-:Y:S01]  /*10e0*/  IADD3 R4, PT, PT, R6, -R13, RZ ;  /* 0x8000000d06047210 */ /* 0x000fe20007ffe0ff */
[----:B------:R-:W-:Y:S01]  /*10f0*/  BSSY.RECONVERGENT B0, `(.L_x_39) ;  /* 0x0000015000007945 */ /* 0x000fe20003800200 */
[----:B------:R-:W-:Y:S02]  /*1100*/  IMAD.MOV.U32 R10, RZ, RZ, R6 ;  /* 0x000000ffff0a7224 */ /* 0x000fe400078e0006 */
[----:B------:R-:W-:Y:S02]  /*1110*/  LOP3.LUT P1, R3, R3, 0x3, RZ, 0xc0, !PT ;  /* 0x0000000303037812 */ /* 0x000fe4000782c0ff */
[----:B------:R-:W-:-:S11]  /*1120*/  ISETP.GT.U32.AND P0, PT, R4, -0x4, PT ;  /* 0xfffffffc0400780c */ /* 0x000fd60003f04070 */
[----:B------:R-:W-:Y:S05]  /*1130*/  @!P1 BRA `(.L_x_40) ;  /* 0x0000000000409947 */ /* 0x000fea0003800000 */
[----:B------:R-:W0:Y:S01]  /*1140*/  LDC.64 R14, c[0x0][0x388] ;  /* 0x0000e200ff0e7b82 */ /* 0x000e220000000a00 */
[----:B------:R-:W-:Y:S01]  /*1150*/  IMAD R9, R9, R0, RZ ;  /* 0x0000000009097224 */ /* 0x000fe200078e02ff */
[C---:B------:R-:W-:Y:S01]  /*1160*/  IADD3 R10, PT, PT, R6.reuse, R3, RZ ;  /* 0x00000003060a7210 */ /* 0x040fe20007ffe0ff */
[----:B------:R-:W-:Y:S01]  /*1170*/  IMAD.MOV R12, RZ, RZ, -R3 ;  /* 0x000000ffff0c7224 */ /* 0x000fe200078e0a03 */
[----:B------:R-:W-:Y:S01]  /*1180*/  IADD3 R3, PT, PT, R6, R11, RZ ;  /* 0x0000000b06037210 */ /* 0x000fe20007ffe0ff */
[----:B------:R-:W-:-:S03]  /*1190*/  IMAD R19, R7, R2, R9 ;  /* 0x0000000207137224 */ /* 0x000fc600078e0209 */
[----:B------:R-:W2:Y:S04]  /*11a0*/  LDC.64 R4, c[0x0][0x398] ;  /* 0x0000e600ff047b82 */ /* 0x000ea80000000a00 */
.L_x_41:
[----:B0--3--:R-:W-:-:S06]  /*11b0*/  IMAD.WIDE.U32 R8, R3, 0x4, R14 ;  /* 0x0000000403087825 */ /* 0x009fcc00078e000e */
[----:B------:R-:W3:Y:S01]  /*11c0*/  LDG.E R9, desc[UR4][R8.64] ;  /* 0x0000000408097981 */ /* 0x000ee2000c1e1900 */
[----:B-12---:R-:W-:Y:S01]  /*11d0*/  IMAD.WIDE.U32 R16, R19, 0x4, R4 ;  /* 0x0000000413107825 */ /* 0x006fe200078e0004 */
[----:B------:R-:W-:-:S03]  /*11e0*/  IADD3 R3, PT, PT, R3, 0x1, RZ ;  /* 0x0000000103037810 */ /* 0x000fc60007ffe0ff */
[----:B------:R-:W-:Y:S02]  /*11f0*/  VIADD R12, R12, 0x1 ;  /* 0x000000010c0c7836 */ /* 0x000fe40000000000 */
[----:B------:R-:W-:-:S03]  /*1200*/  VIADD R19, R19, 0x1 ;  /* 0x0000000113137836 */ /* 0x000fc60000000000 */
[----:B------:R-:W-:Y:S01]  /*1210*/  ISETP.NE.AND P1, PT, R12, RZ, PT ;  /* 0x000000ff0c00720c */ /* 0x000fe20003f25270 */
[----:B---3--:R3:W-:-:S12]  /*1220*/  STG.E desc[UR4][R16.64], R9 ;  /* 0x0000000910007986 */ /* 0x0087d8000c101904 */
[----:B------:R-:W-:Y:S05]  /*1230*/  @P1 BRA `(.L_x_41) ;  /* 0xfffffffc00dc1947 */ /* 0x000fea000383ffff */
.L_x_40:
[----:B------:R-:W-:Y:S05]  /*1240*/  BSYNC.RECONVERGENT B0 ;  /* 0x0000000000007941 */ /* 0x000fea0003800200 */
.L_x_39:
[----:B------:R-:W-:Y:S05]  /*1250*/  @P0 EXIT ;  /* 0x000000000000094d */ /* 0x000fea0003800000 */
[----:B------:R-:W0:Y:S01]  /*1260*/  LDC.64 R4, c[0x0][0x388] ;  /* 0x0000e200ff047b82 */ /* 0x000e220000000a00 */
[----:B------:R-:W-:Y:S01]  /*1270*/  IADD3 R0, PT, PT, R0, R10, RZ ;  /* 0x0000000a00007210 */ /* 0x000fe20007ffe0ff */
[----:B------:R-:W-:Y:S01]  /*1280*/  IMAD.IADD R13, R10, 0x1, -R13 ;  /* 0x000000010a0d7824 */ /* 0x000fe200078e0a0d */
[----:B------:R-:W-:-:S03]  /*1290*/  IADD3 R11, PT, PT, R11, 0x3, R10 ;  /* 0x000000030b0b7810 */ /* 0x000fc60007ffe00a */
[----:B------:R-:W-:Y:S02]  /*12a0*/  IMAD R0, R7, R2, R0 ;  /* 0x0000000207007224 */ /* 0x000fe400078e0200 */
[----:B---3--:R-:W2:Y:S03]  /*12b0*/  LDC.64 R8, c[0x0][0x398] ;  /* 0x0000e600ff087b82 */ /* 0x008ea60000000a00 */
[----:B------:R-:W-:-:S07]  /*12c0*/  IADD3 R3, PT, PT, R0, 0x3, RZ ;  /* 0x0000000300037810 */ /* 0x000fce0007ffe0ff */
.L_x_42:
[----:B---3--:R-:W-:-:S04]  /*12d0*/  VIADD R7, R11, 0xfffffffd ;  /* 0xfffffffd0b077836 */ /* 0x008fc80000000000 */
[----:B0-----:R-:W-:-:S05]  /*12e0*/  IMAD.WIDE.U32 R6, R7, 0x4, R4 ;  /* 0x0000000407067825 */ /* 0x001fca00078e0004 */
[----:B-1----:R-:W3:Y:S01]  /*12f0*/  LDG.E R25, desc[UR4][R6.64] ;  /* 0x0000000406197981 */ /* 0x002ee2000c1e1900 */
[----:B------:R-:W-:Y:S01]  /*1300*/  IADD3 R15, PT, PT, R3, -0x3, RZ ;  /* 0xfffffffd030f7810 */ /* 0x000fe20007ffe0ff */
[----:B------:R-:W-:-:S04]  /*1310*/  VIADD R17, R11, 0xfffffffe ;  /* 0xfffffffe0b117836 */ /* 0x000fc80000000000 */
[----:B--2---:R-:W-:-:S04]  /*1320*/  IMAD.WIDE.U32 R14, R15, 0x4, R8 ;  /* 0x000000040f0e7825 */ /* 0x004fc800078e0008 */
[----:B------:R-:W-:Y:S01]  /*1330*/  IMAD.WIDE.U32 R16, R17, 0x4, R4 ;  /* 0x0000000411107825 */ /* 0x000fe200078e0004 */
[----:B---3--:R0:W-:Y:S05]  /*1340*/  STG.E desc[UR4][R14.64], R25 ;  /* 0x000000190e007986 */ /* 0x0081ea000c101904 */
[----:B------:R-:W2:Y:S01]  /*1350*/  LDG.E R17, desc[UR4][R16.64] ;  /* 0x0000000410117981 */ /* 0x000ea2000c1e1900 */
[----:B------:R-:W-:Y:S01]  /*1360*/  IADD3 R19, PT, PT, R3, -0x2, RZ ;  /* 0xfffffffe03137810 */ /* 0x000fe20007ffe0ff */
[----:B------:R-:W-:-:S04]  /*1370*/  VIADD R21, R11, 0xffffffff ;  /* 0xffffffff0b157836 */ /* 0x000fc80000000000 */
[----:B------:R-:W-:-:S04]  /*1380*/  IMAD.WIDE.U32 R18, R19, 0x4, R8 ;  /* 0x0000000413127825 */ /* 0x000fc800078e0008 */
[--C-:B------:R-:W-:Y:S01]  /*1390*/  IMAD.WIDE.U32 R20, R21, 0x4, R4.reuse ;  /* 0x0000000415147825 */ /* 0x100fe200078e0004 */
[----:B--2---:R3:W-:Y:S05]  /*13a0*/  STG.E desc[UR4][R18.64], R17 ;  /* 0x0000001112007986 */ /* 0x0047ea000c101904 */
[----:B------:R-:W2:Y:S01]  /*13b0*/  LDG.E R21, desc[UR4][R20.64] ;  /* 0x0000000414157981 */ /* 0x000ea2000c1e1900 */
[----:B------:R-:W-:Y:S01]  /*13c0*/  IADD3 R7, PT, PT, R3, -0x1, RZ ;  /* 0xffffffff03077810 */ /* 0x000fe20007ffe0ff */
[----:B-----5:R-:W-:-:S04]  /*13d0*/  IMAD.WIDE.U32 R22, R11, 0x4, R4 ;  /* 0x000000040b167825 */ /* 0x020fc800078e0004 */
[----:B------:R-:W-:-:S05]  /*13e0*/  IMAD.WIDE.U32 R6, R7, 0x4, R8 ;  /* 0x0000000407067825 */ /* 0x000fca00078e0008 */
[----:B--2---:R3:W-:Y:S04]  /*13f0*/  STG.E desc[UR4][R6.64], R21 ;  /* 0x0000001506007986 */ /* 0x0047e8000c101904 */
[----:B------:R-:W2:Y:S01]  /*1400*/  LDG.E R23, desc[UR4][R22.64] ;  /* 0x0000000416177981 */ /* 0x000ea2000c1e1900 */
[----:B0-----:R-:W-:Y:S01]  /*1410*/  IMAD.WIDE.U32 R14, R3, 0x4, R8 ;  /* 0x00000004030e7825 */ /* 0x001fe200078e0008 */
[----:B------:R-:W-:Y:S02]  /*1420*/  IADD3 R11, PT, PT, R11, 0x4, RZ ;  /* 0x000000040b0b7810 */ /* 0x000fe40007ffe0ff */
[----:B------:R-:W-:Y:S01]  /*1430*/  IADD3 R3, PT, PT, R3, 0x4, RZ ;  /* 0x0000000403037810 */ /* 0x000fe20007ffe0ff */
[----:B------:R-:W-:-:S05]  /*1440*/  VIADD R13, R13, 0x4 ;  /* 0x000000040d0d7836 */ /* 0x000fca0000000000 */
[----:B------:R-:W-:Y:S01]  /*1450*/  ISETP.NE.AND P0, PT, R13, RZ, PT ;  /* 0x000000ff0d00720c */ /* 0x000fe20003f05270 */
[----:B--2---:R3:W-:-:S12]  /*1460*/  STG.E desc[UR4][R14.64], R23 ;  /* 0x000000170e007986 */ /* 0x0047d8000c101904 */
[----:B------:R-:W-:Y:S05]  /*1470*/  @P0 BRA `(.L_x_42) ;  /* 0xfffffffc00940947 */ /* 0x000fea000383ffff */
[----:B------:R-:W-:Y:S05]  /*1480*/  EXIT ;  /* 0x000000000000794d */ /* 0x000fea0003800000 */
.L_x_43:
        /* <DEDUP_REMOVED lines=15> */
.L_x_45:


//--------------------- .nv.shared.reserved.0     --------------------------
	.section	.nv.shared.reserved.0,"aw",@nobits
	.weak		__nv_reservedSMEM_offset_0_alias
	.size		__nv_reservedSMEM_offset_0_alias, 0, 64
	.other		__nv_reservedSMEM_offset_0_alias,@"STO_CUDA_RESERVED_SHARED STV_DEFAULT"
__nv_reservedSMEM_offset_0_alias:
	.zero		0
	.zero		64


//--------------------- .nv.constant0._Z17pointwiseMultiplyP7double2S0_S0_i --------------------------
	.section	.nv.constant0._Z17pointwiseMultiplyP7double2S0_S0_i,"a",@progbits
	.sectionflags	@""
	.align	4
.nv.constant0._Z17pointwiseMultiplyP7double2S0_S0_i:
	.zero		924


//--------------------- .nv.constant0._Z17subsetSumKernelDpPjS_ijS_ --------------------------
	.section	.nv.constant0._Z17subsetSumKernelDpPjS_ijS_,"a",@progbits
	.sectionflags	@""
	.align	4
.nv.constant0._Z17subsetSumKernelDpPjS_ijS_:
	.zero		928


//--------------------- SYMBOLS --------------------------

	.type		.nv.reservedSmem.offset0,@object
	.size		.nv.reservedSmem.offset0,0x4
